//
// Generated by NVIDIA NVVM Compiler
//
// Compiler Build ID: CL-36424714
// Cuda compilation tools, release 13.0, V13.0.88
// Based on NVVM 20.0.0
//

.version 9.0
.target sm_100
.address_size 64

	// .globl	_Z14per_row_kerneliiPiS_S_

.visible .entry _Z14per_row_kerneliiPiS_S_(
	.param .u32 _Z14per_row_kerneliiPiS_S__param_0,
	.param .u32 _Z14per_row_kerneliiPiS_S__param_1,
	.param .u64 .ptr .align 1 _Z14per_row_kerneliiPiS_S__param_2,
	.param .u64 .ptr .align 1 _Z14per_row_kerneliiPiS_S__param_3,
	.param .u64 .ptr .align 1 _Z14per_row_kerneliiPiS_S__param_4
)
{
	.reg .pred 	%p<11>;
	.reg .b32 	%r<125>;
	.reg .b64 	%rd<26>;

	ld.param.u32 	%r24, [_Z14per_row_kerneliiPiS_S__param_0];
	ld.param.u32 	%r23, [_Z14per_row_kerneliiPiS_S__param_1];
	ld.param.u64 	%rd7, [_Z14per_row_kerneliiPiS_S__param_2];
	ld.param.u64 	%rd8, [_Z14per_row_kerneliiPiS_S__param_3];
	ld.param.u64 	%rd9, [_Z14per_row_kerneliiPiS_S__param_4];
	cvta.to.global.u64 	%rd1, %rd9;
	cvta.to.global.u64 	%rd2, %rd8;
	cvta.to.global.u64 	%rd3, %rd7;
	mov.u32 	%r25, %tid.x;
	mov.u32 	%r26, %ntid.x;
	mov.u32 	%r27, %ctaid.x;
	mad.lo.s32 	%r1, %r26, %r27, %r25;
	setp.ge.s32 	%p1, %r1, %r24;
	@%p1 bra 	$L__BB0_14;
	mul.lo.s32 	%r2, %r23, %r1;
	setp.lt.s32 	%p2, %r23, 1;
	@%p2 bra 	$L__BB0_14;
	and.b32  	%r3, %r23, 15;
	setp.lt.u32 	%p3, %r23, 16;
	mov.b32 	%r121, 0;
	@%p3 bra 	$L__BB0_5;
	and.b32  	%r121, %r23, 2147483632;
	neg.s32 	%r119, %r121;
	add.s64 	%rd4, %rd3, 32;
	add.s64 	%rd5, %rd2, 32;
	add.s64 	%rd6, %rd1, 32;
	mov.u32 	%r118, %r2;
$L__BB0_4:
	.pragma "nounroll";
	mul.wide.s32 	%rd10, %r118, 4;
	add.s64 	%rd11, %rd4, %rd10;
	add.s64 	%rd12, %rd5, %rd10;
	add.s64 	%rd13, %rd6, %rd10;
	ld.global.u32 	%r29, [%rd11+-32];
	ld.global.u32 	%r30, [%rd12+-32];
	add.s32 	%r31, %r30, %r29;
	st.global.u32 	[%rd13+-32], %r31;
	ld.global.u32 	%r32, [%rd11+-28];
	ld.global.u32 	%r33, [%rd12+-28];
	add.s32 	%r34, %r33, %r32;
	st.global.u32 	[%rd13+-28], %r34;
	ld.global.u32 	%r35, [%rd11+-24];
	ld.global.u32 	%r36, [%rd12+-24];
	add.s32 	%r37, %r36, %r35;
	st.global.u32 	[%rd13+-24], %r37;
	ld.global.u32 	%r38, [%rd11+-20];
	ld.global.u32 	%r39, [%rd12+-20];
	add.s32 	%r40, %r39, %r38;
	st.global.u32 	[%rd13+-20], %r40;
	ld.global.u32 	%r41, [%rd11+-16];
	ld.global.u32 	%r42, [%rd12+-16];
	add.s32 	%r43, %r42, %r41;
	st.global.u32 	[%rd13+-16], %r43;
	ld.global.u32 	%r44, [%rd11+-12];
	ld.global.u32 	%r45, [%rd12+-12];
	add.s32 	%r46, %r45, %r44;
	st.global.u32 	[%rd13+-12], %r46;
	ld.global.u32 	%r47, [%rd11+-8];
	ld.global.u32 	%r48, [%rd12+-8];
	add.s32 	%r49, %r48, %r47;
	st.global.u32 	[%rd13+-8], %r49;
	ld.global.u32 	%r50, [%rd11+-4];
	ld.global.u32 	%r51, [%rd12+-4];
	add.s32 	%r52, %r51, %r50;
	st.global.u32 	[%rd13+-4], %r52;
	ld.global.u32 	%r53, [%rd11];
	ld.global.u32 	%r54, [%rd12];
	add.s32 	%r55, %r54, %r53;
	st.global.u32 	[%rd13], %r55;
	ld.global.u32 	%r56, [%rd11+4];
	ld.global.u32 	%r57, [%rd12+4];
	add.s32 	%r58, %r57, %r56;
	st.global.u32 	[%rd13+4], %r58;
	ld.global.u32 	%r59, [%rd11+8];
	ld.global.u32 	%r60, [%rd12+8];
	add.s32 	%r61, %r60, %r59;
	st.global.u32 	[%rd13+8], %r61;
	ld.global.u32 	%r62, [%rd11+12];
	ld.global.u32 	%r63, [%rd12+12];
	add.s32 	%r64, %r63, %r62;
	st.global.u32 	[%rd13+12], %r64;
	ld.global.u32 	%r65, [%rd11+16];
	ld.global.u32 	%r66, [%rd12+16];
	add.s32 	%r67, %r66, %r65;
	st.global.u32 	[%rd13+16], %r67;
	ld.global.u32 	%r68, [%rd11+20];
	ld.global.u32 	%r69, [%rd12+20];
	add.s32 	%r70, %r69, %r68;
	st.global.u32 	[%rd13+20], %r70;
	ld.global.u32 	%r71, [%rd11+24];
	ld.global.u32 	%r72, [%rd12+24];
	add.s32 	%r73, %r72, %r71;
	st.global.u32 	[%rd13+24], %r73;
	ld.global.u32 	%r74, [%rd11+28];
	ld.global.u32 	%r75, [%rd12+28];
	add.s32 	%r76, %r75, %r74;
	st.global.u32 	[%rd13+28], %r76;
	add.s32 	%r119, %r119, 16;
	add.s32 	%r118, %r118, 16;
	setp.ne.s32 	%p4, %r119, 0;
	@%p4 bra 	$L__BB0_4;
$L__BB0_5:
	setp.eq.s32 	%p5, %r3, 0;
	@%p5 bra 	$L__BB0_14;
	and.b32  	%r11, %r23, 7;
	setp.lt.u32 	%p6, %r3, 8;
	@%p6 bra 	$L__BB0_8;
	add.s32 	%r77, %r121, %r2;
	mul.wide.s32 	%rd14, %r77, 4;
	add.s64 	%rd15, %rd3, %rd14;
	ld.global.u32 	%r78, [%rd15];
	add.s64 	%rd16, %rd2, %rd14;
	ld.global.u32 	%r79, [%rd16];
	add.s32 	%r80, %r79, %r78;
	add.s64 	%rd17, %rd1, %rd14;
	st.global.u32 	[%rd17], %r80;
	ld.global.u32 	%r81, [%rd15+4];
	ld.global.u32 	%r82, [%rd16+4];
	add.s32 	%r83, %r82, %r81;
	st.global.u32 	[%rd17+4], %r83;
	ld.global.u32 	%r84, [%rd15+8];
	ld.global.u32 	%r85, [%rd16+8];
	add.s32 	%r86, %r85, %r84;
	st.global.u32 	[%rd17+8], %r86;
	ld.global.u32 	%r87, [%rd15+12];
	ld.global.u32 	%r88, [%rd16+12];
	add.s32 	%r89, %r88, %r87;
	st.global.u32 	[%rd17+12], %r89;
	ld.global.u32 	%r90, [%rd15+16];
	ld.global.u32 	%r91, [%rd16+16];
	add.s32 	%r92, %r91, %r90;
	st.global.u32 	[%rd17+16], %r92;
	ld.global.u32 	%r93, [%rd15+20];
	ld.global.u32 	%r94, [%rd16+20];
	add.s32 	%r95, %r94, %r93;
	st.global.u32 	[%rd17+20], %r95;
	ld.global.u32 	%r96, [%rd15+24];
	ld.global.u32 	%r97, [%rd16+24];
	add.s32 	%r98, %r97, %r96;
	st.global.u32 	[%rd17+24], %r98;
	ld.global.u32 	%r99, [%rd15+28];
	ld.global.u32 	%r100, [%rd16+28];
	add.s32 	%r101, %r100, %r99;
	st.global.u32 	[%rd17+28], %r101;
	add.s32 	%r121, %r121, 8;
$L__BB0_8:
	setp.eq.s32 	%p7, %r11, 0;
	@%p7 bra 	$L__BB0_14;
	and.b32  	%r14, %r23, 3;
	setp.lt.u32 	%p8, %r11, 4;
	@%p8 bra 	$L__BB0_11;
	add.s32 	%r102, %r121, %r2;
	mul.wide.s32 	%rd18, %r102, 4;
	add.s64 	%rd19, %rd3, %rd18;
	ld.global.u32 	%r103, [%rd19];
	add.s64 	%rd20, %rd2, %rd18;
	ld.global.u32 	%r104, [%rd20];
	add.s32 	%r105, %r104, %r103;
	add.s64 	%rd21, %rd1, %rd18;
	st.global.u32 	[%rd21], %r105;
	ld.global.u32 	%r106, [%rd19+4];
	ld.global.u32 	%r107, [%rd20+4];
	add.s32 	%r108, %r107, %r106;
	st.global.u32 	[%rd21+4], %r108;
	ld.global.u32 	%r109, [%rd19+8];
	ld.global.u32 	%r110, [%rd20+8];
	add.s32 	%r111, %r110, %r109;
	st.global.u32 	[%rd21+8], %r111;
	ld.global.u32 	%r112, [%rd19+12];
	ld.global.u32 	%r113, [%rd20+12];
	add.s32 	%r114, %r113, %r112;
	st.global.u32 	[%rd21+12], %r114;
	add.s32 	%r121, %r121, 4;
$L__BB0_11:
	setp.eq.s32 	%p9, %r14, 0;
	@%p9 bra 	$L__BB0_14;
	add.s32 	%r124, %r121, %r2;
	neg.s32 	%r123, %r14;
$L__BB0_13:
	.pragma "nounroll";
	mul.wide.s32 	%rd22, %r124, 4;
	add.s64 	%rd23, %rd1, %rd22;
	add.s64 	%rd24, %rd2, %rd22;
	add.s64 	%rd25, %rd3, %rd22;
	ld.global.u32 	%r115, [%rd25];
	ld.global.u32 	%r116, [%rd24];
	add.s32 	%r117, %r116, %r115;
	st.global.u32 	[%rd23], %r117;
	add.s32 	%r124, %r124, 1;
	add.s32 	%r123, %r123, 1;
	setp.ne.s32 	%p10, %r123, 0;
	@%p10 bra 	$L__BB0_13;
$L__BB0_14:
	ret;

}
	// .globl	_Z17per_column_kerneliiPiS_S_
.visible .entry _Z17per_column_kerneliiPiS_S_(
	.param .u32 _Z17per_column_kerneliiPiS_S__param_0,
	.param .u32 _Z17per_column_kerneliiPiS_S__param_1,
	.param .u64 .ptr .align 1 _Z17per_column_kerneliiPiS_S__param_2,
	.param .u64 .ptr .align 1 _Z17per_column_kerneliiPiS_S__param_3,
	.param .u64 .ptr .align 1 _Z17per_column_kerneliiPiS_S__param_4
)
{
	.reg .pred 	%p<12>;
	.reg .b32 	%r<125>;
	.reg .b64 	%rd<101>;

	ld.param.u32 	%r23, [_Z17per_column_kerneliiPiS_S__param_0];
	ld.param.u32 	%r24, [_Z17per_column_kerneliiPiS_S__param_1];
	ld.param.u64 	%rd4, [_Z17per_column_kerneliiPiS_S__param_2];
	ld.param.u64 	%rd5, [_Z17per_column_kerneliiPiS_S__param_3];
	ld.param.u64 	%rd6, [_Z17per_column_kerneliiPiS_S__param_4];
	cvta.to.global.u64 	%rd1, %rd6;
	cvta.to.global.u64 	%rd2, %rd5;
	cvta.to.global.u64 	%rd3, %rd4;
	mov.u32 	%r25, %tid.y;
	mov.u32 	%r26, %ntid.y;
	mov.u32 	%r27, %ctaid.x;
	mad.lo.s32 	%r1, %r26, %r27, %r25;
	setp.ge.s32 	%p1, %r1, %r24;
	setp.lt.s32 	%p2, %r23, 1;
	or.pred  	%p3, %p1, %p2;
	@%p3 bra 	$L__BB1_13;
	and.b32  	%r2, %r23, 15;
	setp.lt.u32 	%p4, %r23, 16;
	mov.b32 	%r121, 0;
	@%p4 bra 	$L__BB1_4;
	and.b32  	%r121, %r23, 2147483632;
	neg.s32 	%r119, %r121;
	shl.b32 	%r5, %r24, 4;
	mul.wide.s32 	%rd11, %r24, 4;
	mov.u32 	%r118, %r1;
$L__BB1_3:
	.pragma "nounroll";
	mul.wide.s32 	%rd7, %r118, 4;
	add.s64 	%rd8, %rd3, %rd7;
	ld.global.u32 	%r29, [%rd8];
	add.s64 	%rd9, %rd2, %rd7;
	ld.global.u32 	%r30, [%rd9];
	add.s32 	%r31, %r30, %r29;
	add.s64 	%rd10, %rd1, %rd7;
	st.global.u32 	[%rd10], %r31;
	add.s64 	%rd12, %rd8, %rd11;
	ld.global.u32 	%r32, [%rd12];
	add.s64 	%rd13, %rd9, %rd11;
	ld.global.u32 	%r33, [%rd13];
	add.s32 	%r34, %r33, %r32;
	add.s64 	%rd14, %rd10, %rd11;
	st.global.u32 	[%rd14], %r34;
	add.s64 	%rd15, %rd12, %rd11;
	ld.global.u32 	%r35, [%rd15];
	add.s64 	%rd16, %rd13, %rd11;
	ld.global.u32 	%r36, [%rd16];
	add.s32 	%r37, %r36, %r35;
	add.s64 	%rd17, %rd14, %rd11;
	st.global.u32 	[%rd17], %r37;
	add.s64 	%rd18, %rd15, %rd11;
	ld.global.u32 	%r38, [%rd18];
	add.s64 	%rd19, %rd16, %rd11;
	ld.global.u32 	%r39, [%rd19];
	add.s32 	%r40, %r39, %r38;
	add.s64 	%rd20, %rd17, %rd11;
	st.global.u32 	[%rd20], %r40;
	add.s64 	%rd21, %rd18, %rd11;
	ld.global.u32 	%r41, [%rd21];
	add.s64 	%rd22, %rd19, %rd11;
	ld.global.u32 	%r42, [%rd22];
	add.s32 	%r43, %r42, %r41;
	add.s64 	%rd23, %rd20, %rd11;
	st.global.u32 	[%rd23], %r43;
	add.s64 	%rd24, %rd21, %rd11;
	ld.global.u32 	%r44, [%rd24];
	add.s64 	%rd25, %rd22, %rd11;
	ld.global.u32 	%r45, [%rd25];
	add.s32 	%r46, %r45, %r44;
	add.s64 	%rd26, %rd23, %rd11;
	st.global.u32 	[%rd26], %r46;
	add.s64 	%rd27, %rd24, %rd11;
	ld.global.u32 	%r47, [%rd27];
	add.s64 	%rd28, %rd25, %rd11;
	ld.global.u32 	%r48, [%rd28];
	add.s32 	%r49, %r48, %r47;
	add.s64 	%rd29, %rd26, %rd11;
	st.global.u32 	[%rd29], %r49;
	add.s64 	%rd30, %rd27, %rd11;
	ld.global.u32 	%r50, [%rd30];
	add.s64 	%rd31, %rd28, %rd11;
	ld.global.u32 	%r51, [%rd31];
	add.s32 	%r52, %r51, %r50;
	add.s64 	%rd32, %rd29, %rd11;
	st.global.u32 	[%rd32], %r52;
	add.s64 	%rd33, %rd30, %rd11;
	ld.global.u32 	%r53, [%rd33];
	add.s64 	%rd34, %rd31, %rd11;
	ld.global.u32 	%r54, [%rd34];
	add.s32 	%r55, %r54, %r53;
	add.s64 	%rd35, %rd32, %rd11;
	st.global.u32 	[%rd35], %r55;
	add.s64 	%rd36, %rd33, %rd11;
	ld.global.u32 	%r56, [%rd36];
	add.s64 	%rd37, %rd34, %rd11;
	ld.global.u32 	%r57, [%rd37];
	add.s32 	%r58, %r57, %r56;
	add.s64 	%rd38, %rd35, %rd11;
	st.global.u32 	[%rd38], %r58;
	add.s64 	%rd39, %rd36, %rd11;
	ld.global.u32 	%r59, [%rd39];
	add.s64 	%rd40, %rd37, %rd11;
	ld.global.u32 	%r60, [%rd40];
	add.s32 	%r61, %r60, %r59;
	add.s64 	%rd41, %rd38, %rd11;
	st.global.u32 	[%rd41], %r61;
	add.s64 	%rd42, %rd39, %rd11;
	ld.global.u32 	%r62, [%rd42];
	add.s64 	%rd43, %rd40, %rd11;
	ld.global.u32 	%r63, [%rd43];
	add.s32 	%r64, %r63, %r62;
	add.s64 	%rd44, %rd41, %rd11;
	st.global.u32 	[%rd44], %r64;
	add.s64 	%rd45, %rd42, %rd11;
	ld.global.u32 	%r65, [%rd45];
	add.s64 	%rd46, %rd43, %rd11;
	ld.global.u32 	%r66, [%rd46];
	add.s32 	%r67, %r66, %r65;
	add.s64 	%rd47, %rd44, %rd11;
	st.global.u32 	[%rd47], %r67;
	add.s64 	%rd48, %rd45, %rd11;
	ld.global.u32 	%r68, [%rd48];
	add.s64 	%rd49, %rd46, %rd11;
	ld.global.u32 	%r69, [%rd49];
	add.s32 	%r70, %r69, %r68;
	add.s64 	%rd50, %rd47, %rd11;
	st.global.u32 	[%rd50], %r70;
	add.s64 	%rd51, %rd48, %rd11;
	ld.global.u32 	%r71, [%rd51];
	add.s64 	%rd52, %rd49, %rd11;
	ld.global.u32 	%r72, [%rd52];
	add.s32 	%r73, %r72, %r71;
	add.s64 	%rd53, %rd50, %rd11;
	st.global.u32 	[%rd53], %r73;
	add.s64 	%rd54, %rd51, %rd11;
	ld.global.u32 	%r74, [%rd54];
	add.s64 	%rd55, %rd52, %rd11;
	ld.global.u32 	%r75, [%rd55];
	add.s32 	%r76, %r75, %r74;
	add.s64 	%rd56, %rd53, %rd11;
	st.global.u32 	[%rd56], %r76;
	add.s32 	%r119, %r119, 16;
	add.s32 	%r118, %r118, %r5;
	setp.ne.s32 	%p5, %r119, 0;
	@%p5 bra 	$L__BB1_3;
$L__BB1_4:
	setp.eq.s32 	%p6, %r2, 0;
	@%p6 bra 	$L__BB1_13;
	and.b32  	%r11, %r23, 7;
	setp.lt.u32 	%p7, %r2, 8;
	@%p7 bra 	$L__BB1_7;
	mad.lo.s32 	%r77, %r121, %r24, %r1;
	mul.wide.s32 	%rd57, %r77, 4;
	add.s64 	%rd58, %rd3, %rd57;
	ld.global.u32 	%r78, [%rd58];
	add.s64 	%rd59, %rd2, %rd57;
	ld.global.u32 	%r79, [%rd59];
	add.s32 	%r80, %r79, %r78;
	add.s64 	%rd60, %rd1, %rd57;
	st.global.u32 	[%rd60], %r80;
	mul.wide.s32 	%rd61, %r24, 4;
	add.s64 	%rd62, %rd58, %rd61;
	ld.global.u32 	%r81, [%rd62];
	add.s64 	%rd63, %rd59, %rd61;
	ld.global.u32 	%r82, [%rd63];
	add.s32 	%r83, %r82, %r81;
	add.s64 	%rd64, %rd60, %rd61;
	st.global.u32 	[%rd64], %r83;
	add.s64 	%rd65, %rd62, %rd61;
	ld.global.u32 	%r84, [%rd65];
	add.s64 	%rd66, %rd63, %rd61;
	ld.global.u32 	%r85, [%rd66];
	add.s32 	%r86, %r85, %r84;
	add.s64 	%rd67, %rd64, %rd61;
	st.global.u32 	[%rd67], %r86;
	add.s64 	%rd68, %rd65, %rd61;
	ld.global.u32 	%r87, [%rd68];
	add.s64 	%rd69, %rd66, %rd61;
	ld.global.u32 	%r88, [%rd69];
	add.s32 	%r89, %r88, %r87;
	add.s64 	%rd70, %rd67, %rd61;
	st.global.u32 	[%rd70], %r89;
	add.s64 	%rd71, %rd68, %rd61;
	ld.global.u32 	%r90, [%rd71];
	add.s64 	%rd72, %rd69, %rd61;
	ld.global.u32 	%r91, [%rd72];
	add.s32 	%r92, %r91, %r90;
	add.s64 	%rd73, %rd70, %rd61;
	st.global.u32 	[%rd73], %r92;
	add.s64 	%rd74, %rd71, %rd61;
	ld.global.u32 	%r93, [%rd74];
	add.s64 	%rd75, %rd72, %rd61;
	ld.global.u32 	%r94, [%rd75];
	add.s32 	%r95, %r94, %r93;
	add.s64 	%rd76, %rd73, %rd61;
	st.global.u32 	[%rd76], %r95;
	add.s64 	%rd77, %rd74, %rd61;
	ld.global.u32 	%r96, [%rd77];
	add.s64 	%rd78, %rd75, %rd61;
	ld.global.u32 	%r97, [%rd78];
	add.s32 	%r98, %r97, %r96;
	add.s64 	%rd79, %rd76, %rd61;
	st.global.u32 	[%rd79], %r98;
	add.s64 	%rd80, %rd77, %rd61;
	ld.global.u32 	%r99, [%rd80];
	add.s64 	%rd81, %rd78, %rd61;
	ld.global.u32 	%r100, [%rd81];
	add.s32 	%r101, %r100, %r99;
	add.s64 	%rd82, %rd79, %rd61;
	st.global.u32 	[%rd82], %r101;
	add.s32 	%r121, %r121, 8;
$L__BB1_7:
	setp.eq.s32 	%p8, %r11, 0;
	@%p8 bra 	$L__BB1_13;
	and.b32  	%r14, %r23, 3;
	setp.lt.u32 	%p9, %r11, 4;
	@%p9 bra 	$L__BB1_10;
	mad.lo.s32 	%r102, %r121, %r24, %r1;
	mul.wide.s32 	%rd83, %r102, 4;
	add.s64 	%rd84, %rd3, %rd83;
	ld.global.u32 	%r103, [%rd84];
	add.s64 	%rd85, %rd2, %rd83;
	ld.global.u32 	%r104, [%rd85];
	add.s32 	%r105, %r104, %r103;
	add.s64 	%rd86, %rd1, %rd83;
	st.global.u32 	[%rd86], %r105;
	mul.wide.s32 	%rd87, %r24, 4;
	add.s64 	%rd88, %rd84, %rd87;
	ld.global.u32 	%r106, [%rd88];
	add.s64 	%rd89, %rd85, %rd87;
	ld.global.u32 	%r107, [%rd89];
	add.s32 	%r108, %r107, %r106;
	add.s64 	%rd90, %rd86, %rd87;
	st.global.u32 	[%rd90], %r108;
	add.s64 	%rd91, %rd88, %rd87;
	ld.global.u32 	%r109, [%rd91];
	add.s64 	%rd92, %rd89, %rd87;
	ld.global.u32 	%r110, [%rd92];
	add.s32 	%r111, %r110, %r109;
	add.s64 	%rd93, %rd90, %rd87;
	st.global.u32 	[%rd93], %r111;
	add.s64 	%rd94, %rd91, %rd87;
	ld.global.u32 	%r112, [%rd94];
	add.s64 	%rd95, %rd92, %rd87;
	ld.global.u32 	%r113, [%rd95];
	add.s32 	%r114, %r113, %r112;
	add.s64 	%rd96, %rd93, %rd87;
	st.global.u32 	[%rd96], %r114;
	add.s32 	%r121, %r121, 4;
$L__BB1_10:
	setp.eq.s32 	%p10, %r14, 0;
	@%p10 bra 	$L__BB1_13;
	mad.lo.s32 	%r124, %r121, %r24, %r1;
	neg.s32 	%r123, %r14;
$L__BB1_12:
	.pragma "nounroll";
	mul.wide.s32 	%rd97, %r124, 4;
	add.s64 	%rd98, %rd3, %rd97;
	ld.global.u32 	%r115, [%rd98];
	add.s64 	%rd99, %rd2, %rd97;
	ld.global.u32 	%r116, [%rd99];
	add.s32 	%r117, %r116, %r115;
	add.s64 	%rd100, %rd1, %rd97;
	st.global.u32 	[%rd100], %r117;
	add.s32 	%r124, %r124, %r24;
	add.s32 	%r123, %r123, 1;
	setp.ne.s32 	%p11, %r123, 0;
	@%p11 bra 	$L__BB1_12;
$L__BB1_13:
	ret;

}
	// .globl	_Z18per_element_kerneliiPiS_S_
.visible .entry _Z18per_element_kerneliiPiS_S_(
	.param .u32 _Z18per_element_kerneliiPiS_S__param_0,
	.param .u32 _Z18per_element_kerneliiPiS_S__param_1,
	.param .u64 .ptr .align 1 _Z18per_element_kerneliiPiS_S__param_2,
	.param .u64 .ptr .align 1 _Z18per_element_kerneliiPiS_S__param_3,
	.param .u64 .ptr .align 1 _Z18per_element_kerneliiPiS_S__param_4
)
{
	.reg .pred 	%p<4>;
	.reg .b32 	%r<15>;
	.reg .b64 	%rd<11>;

	ld.param.u32 	%r4, [_Z18per_element_kerneliiPiS_S__param_0];
	ld.param.u32 	%r3, [_Z18per_element_kerneliiPiS_S__param_1];
	ld.param.u64 	%rd1, [_Z18per_element_kerneliiPiS_S__param_2];
	ld.param.u64 	%rd2, [_Z18per_element_kerneliiPiS_S__param_3];
	ld.param.u64 	%rd3, [_Z18per_element_kerneliiPiS_S__param_4];
	mov.u32 	%r5, %tid.y;
	mov.u32 	%r6, %ntid.y;
	mov.u32 	%r7, %ctaid.y;
	mad.lo.s32 	%r1, %r6, %r7, %r5;
	mov.u32 	%r8, %tid.x;
	mov.u32 	%r9, %ntid.x;
	mov.u32 	%r10, %ctaid.x;
	mad.lo.s32 	%r2, %r9, %r10, %r8;
	setp.ge.s32 	%p1, %r1, %r4;
	setp.ge.s32 	%p2, %r2, %r3;
	or.pred  	%p3, %p1, %p2;
	@%p3 bra 	$L__BB2_2;
	cvta.to.global.u64 	%rd4, %rd1;
	cvta.to.global.u64 	%rd5, %rd2;
	cvta.to.global.u64 	%rd6, %rd3;
	mad.lo.s32 	%r11, %r3, %r1, %r2;
	mul.wide.s32 	%rd7, %r11, 4;
	add.s64 	%rd8, %rd4, %rd7;
	ld.global.u32 	%r12, [%rd8];
	add.s64 	%rd9, %rd5, %rd7;
	ld.global.u32 	%r13, [%rd9];
	add.s32 	%r14, %r13, %r12;
	add.s64 	%rd10, %rd6, %rd7;
	st.global.u32 	[%rd10], %r14;
$L__BB2_2:
	ret;

}


// ===== COMPILED SASS (sm_100) =====

	.target	sm_100

	.elftype	@"ET_EXEC"


//--------------------- .note.nv.tkinfo           --------------------------
	.section	.note.nv.tkinfo,"",@"SHT_NOTE"
	.sectionflags	@"SHF_NOTE_NV_TKINFO"
	.tkinfo
        /*0018*/ 	.word	0x00000002
        /*0030*/ 	.string	""
        /*0030*/ 	.string	"ptxas"
        /*0030*/ 	.string	"Cuda compilation tools, release 13.0, V13.0.88"
        /*0030*/ 	.string	"Build cuda_13.0.r13.0/compiler.36424714_0"
        /*0030*/ 	.string	"-arch sm_100 -m 64 "



//--------------------- .note.nv.cuinfo           --------------------------
	.section	.note.nv.cuinfo,"",@"SHT_NOTE"
	.sectionflags	@"SHF_NOTE_NV_CUINFO"
        /*0018*/ 	.short	0x0002
        /*001a*/ 	.short	0x0064
        /*001c*/ 	.short	0x0082
	.zero		2


//--------------------- .nv.info                  --------------------------
	.section	.nv.info,"",@"SHT_CUDA_INFO"
	.align	4


	//----- nvinfo : EIATTR_REGCOUNT
	.align		4
        /*0000*/ 	.byte	0x04, 0x2f
        /*0002*/ 	.short	(.L_1 - .L_0)
	.align		4
.L_0:
        /*0004*/ 	.word	index@(_Z14per_row_kerneliiPiS_S_)
        /*0008*/ 	.word	0x00000016


	//----- nvinfo : EIATTR_FRAME_SIZE
	.align		4
.L_1:
        /*000c*/ 	.byte	0x04, 0x11
        /*000e*/ 	.short	(.L_3 - .L_2)
	.align		4
.L_2:
        /*0010*/ 	.word	index@(_Z14per_row_kerneliiPiS_S_)
        /*0014*/ 	.word	0x00000000


	//----- nvinfo : EIATTR_REGCOUNT
	.align		4
.L_3:
        /*0018*/ 	.byte	0x04, 0x2f
        /*001a*/ 	.short	(.L_5 - .L_4)
	.align		4
.L_4:
        /*001c*/ 	.word	index@(_Z17per_column_kerneliiPiS_S_)
        /*0020*/ 	.word	0x0000001e


	//----- nvinfo : EIATTR_FRAME_SIZE
	.align		4
.L_5:
        /*0024*/ 	.byte	0x04, 0x11
        /*0026*/ 	.short	(.L_7 - .L_6)
	.align		4
.L_6:
        /*0028*/ 	.word	index@(_Z17per_column_kerneliiPiS_S_)
        /*002c*/ 	.word	0x00000000


	//----- nvinfo : EIATTR_REGCOUNT
	.align		4
.L_7:
        /*0030*/ 	.byte	0x04, 0x2f
        /*0032*/ 	.short	(.L_9 - .L_8)
	.align		4
.L_8:
        /*0034*/ 	.word	index@(_Z18per_element_kerneliiPiS_S_)
        /*0038*/ 	.word	0x0000000c


	//----- nvinfo : EIATTR_FRAME_SIZE
	.align		4
.L_9:
        /*003c*/ 	.byte	0x04, 0x11
        /*003e*/ 	.short	(.L_11 - .L_10)
	.align		4
.L_10:
        /*0040*/ 	.word	index@(_Z18per_element_kerneliiPiS_S_)
        /*0044*/ 	.word	0x00000000


	//----- nvinfo : EIATTR_MIN_STACK_SIZE
	.align		4
.L_11:
        /*0048*/ 	.byte	0x04, 0x12
        /*004a*/ 	.short	(.L_13 - .L_12)
	.align		4
.L_12:
        /*004c*/ 	.word	index@(_Z18per_element_kerneliiPiS_S_)
        /*0050*/ 	.word	0x00000000


	//----- nvinfo : EIATTR_MIN_STACK_SIZE
	.align		4
.L_13:
        /*0054*/ 	.byte	0x04, 0x12
        /*0056*/ 	.short	(.L_15 - .L_14)
	.align		4
.L_14:
        /*0058*/ 	.word	index@(_Z17per_column_kerneliiPiS_S_)
        /*005c*/ 	.word	0x00000000


	//----- nvinfo : EIATTR_MIN_STACK_SIZE
	.align		4
.L_15:
        /*0060*/ 	.byte	0x04, 0x12
        /*0062*/ 	.short	(.L_17 - .L_16)
	.align		4
.L_16:
        /*0064*/ 	.word	index@(_Z14per_row_kerneliiPiS_S_)
        /*0068*/ 	.word	0x00000000
.L_17:


//--------------------- .nv.compat                --------------------------
	.section	.nv.compat,"",@"SHT_CUDA_COMPAT_INFO"
	.align	4
        /*0000*/ 	.byte	0x02, 0x09, 0x00, 0x00, 0x02, 0x02, 0x01, 0x00, 0x02, 0x05, 0x05, 0x00, 0x03, 0x07, 0x01, 0x01
        /*0010*/ 	.byte	0x02, 0x03, 0x00, 0x00, 0x02, 0x06, 0x01, 0x00, 0x04, 0x0b, 0x08, 0x00, 0x09, 0x00, 0x00, 0x00
        /*0020*/ 	.byte	0x00, 0x00, 0x00, 0x00


//--------------------- .nv.info._Z18per_element_kerneliiPiS_S_ --------------------------
	.section	.nv.info._Z18per_element_kerneliiPiS_S_,"",@"SHT_CUDA_INFO"
	.sectionflags	@""
	.align	4


	//----- nvinfo : EIATTR_CUDA_API_VERSION
	.align		4
        /*0000*/ 	.byte	0x04, 0x37
        /*0002*/ 	.short	(.L_19 - .L_18)
.L_18:
        /*0004*/ 	.word	0x00000082


	//----- nvinfo : EIATTR_KPARAM_INFO
	.align		4
.L_19:
        /*0008*/ 	.byte	0x04, 0x17
        /*000a*/ 	.short	(.L_21 - .L_20)
.L_20:
        /*000c*/ 	.word	0x00000000
        /*0010*/ 	.short	0x0004
        /*0012*/ 	.short	0x0018
        /*0014*/ 	.byte	0x00, 0xf5, 0x21, 0x00


	//----- nvinfo : EIATTR_KPARAM_INFO
	.align		4
.L_21:
        /*0018*/ 	.byte	0x04, 0x17
        /*001a*/ 	.short	(.L_23 - .L_22)
.L_22:
        /*001c*/ 	.word	0x00000000
        /*0020*/ 	.short	0x0003
        /*0022*/ 	.short	0x0010
        /*0024*/ 	.byte	0x00, 0xf5, 0x21, 0x00


	//----- nvinfo : EIATTR_KPARAM_INFO
	.align		4
.L_23:
        /*0028*/ 	.byte	0x04, 0x17
        /*002a*/ 	.short	(.L_25 - .L_24)
.L_24:
        /*002c*/ 	.word	0x00000000
        /*0030*/ 	.short	0x0002
        /*0032*/ 	.short	0x0008
        /*0034*/ 	.byte	0x00, 0xf5, 0x21, 0x00


	//----- nvinfo : EIATTR_KPARAM_INFO
	.align		4
.L_25:
        /*0038*/ 	.byte	0x04, 0x17
        /*003a*/ 	.short	(.L_27 - .L_26)
.L_26:
        /*003c*/ 	.word	0x00000000
        /*0040*/ 	.short	0x0001
        /*0042*/ 	.short	0x0004
        /*0044*/ 	.byte	0x00, 0xf0, 0x11, 0x00


	//----- nvinfo : EIATTR_KPARAM_INFO
	.align		4
.L_27:
        /*0048*/ 	.byte	0x04, 0x17
        /*004a*/ 	.short	(.L_29 - .L_28)
.L_28:
        /*004c*/ 	.word	0x00000000
        /*0050*/ 	.short	0x0000
        /*0052*/ 	.short	0x0000
        /*0054*/ 	.byte	0x00, 0xf0, 0x11, 0x00


	//----- nvinfo : EIATTR_SPARSE_MMA_MASK
	.align		4
.L_29:
        /*0058*/ 	.byte	0x03, 0x50
        /*005a*/ 	.short	0x0000


	//----- nvinfo : EIATTR_MAXREG_COUNT
	.align		4
        /*005c*/ 	.byte	0x03, 0x1b
        /*005e*/ 	.short	0x00ff


	//----- nvinfo : EIATTR_MERCURY_ISA_VERSION
	.align		4
        /*0060*/ 	.byte	0x03, 0x5f
        /*0062*/ 	.short	0x0101


	//----- nvinfo : EIATTR_VRC_CTA_INIT_COUNT
	.align		4
        /*0064*/ 	.byte	0x02, 0x4a
	.zero		1
	.zero		1


	//----- nvinfo : EIATTR_EXIT_INSTR_OFFSETS
	.align		4
        /*0068*/ 	.byte	0x04, 0x1c
        /*006a*/ 	.short	(.L_31 - .L_30)


	//   ....[0]....
.L_30:
        /*006c*/ 	.word	0x000000c0


	//   ....[1]....
        /*0070*/ 	.word	0x00000190


	//----- nvinfo : EIATTR_CBANK_PARAM_SIZE
	.align		4
.L_31:
        /*0074*/ 	.byte	0x03, 0x19
        /*0076*/ 	.short	0x0020


	//----- nvinfo : EIATTR_PARAM_CBANK
	.align		4
        /*0078*/ 	.byte	0x04, 0x0a
        /*007a*/ 	.short	(.L_33 - .L_32)
	.align		4
.L_32:
        /*007c*/ 	.word	index@(.nv.constant0._Z18per_element_kerneliiPiS_S_)
        /*0080*/ 	.short	0x0380
        /*0082*/ 	.short	0x0020


	//----- nvinfo : EIATTR_SW_WAR
	.align		4
.L_33:
        /*0084*/ 	.byte	0x04, 0x36
        /*0086*/ 	.short	(.L_35 - .L_34)
.L_34:
        /*0088*/ 	.word	0x00000008
.L_35:


//--------------------- .nv.info._Z17per_column_kerneliiPiS_S_ --------------------------
	.section	.nv.info._Z17per_column_kerneliiPiS_S_,"",@"SHT_CUDA_INFO"
	.sectionflags	@""
	.align	4


	//----- nvinfo : EIATTR_CUDA_API_VERSION
	.align		4
        /*0000*/ 	.byte	0x04, 0x37
        /*0002*/ 	.short	(.L_37 - .L_36)
.L_36:
        /*0004*/ 	.word	0x00000082


	//----- nvinfo : EIATTR_KPARAM_INFO
	.align		4
.L_37:
        /*0008*/ 	.byte	0x04, 0x17
        /*000a*/ 	.short	(.L_39 - .L_38)
.L_38:
        /*000c*/ 	.word	0x00000000
        /*0010*/ 	.short	0x0004
        /*0012*/ 	.short	0x0018
        /*0014*/ 	.byte	0x00, 0xf5, 0x21, 0x00


	//----- nvinfo : EIATTR_KPARAM_INFO
	.align		4
.L_39:
        /*0018*/ 	.byte	0x04, 0x17
        /*001a*/ 	.short	(.L_41 - .L_40)
.L_40:
        /*001c*/ 	.word	0x00000000
        /*0020*/ 	.short	0x0003
        /*0022*/ 	.short	0x0010
        /*0024*/ 	.byte	0x00, 0xf5, 0x21, 0x00


	//----- nvinfo : EIATTR_KPARAM_INFO
	.align		4
.L_41:
        /*0028*/ 	.byte	0x04, 0x17
        /*002a*/ 	.short	(.L_43 - .L_42)
.L_42:
        /*002c*/ 	.word	0x00000000
        /*0030*/ 	.short	0x0002
        /*0032*/ 	.short	0x0008
        /*0034*/ 	.byte	0x00, 0xf5, 0x21, 0x00


	//----- nvinfo : EIATTR_KPARAM_INFO
	.align		4
.L_43:
        /*0038*/ 	.byte	0x04, 0x17
        /*003a*/ 	.short	(.L_45 - .L_44)
.L_44:
        /*003c*/ 	.word	0x00000000
        /*0040*/ 	.short	0x0001
        /*0042*/ 	.short	0x0004
        /*0044*/ 	.byte	0x00, 0xf0, 0x11, 0x00


	//----- nvinfo : EIATTR_KPARAM_INFO
	.align		4
.L_45:
        /*0048*/ 	.byte	0x04, 0x17
        /*004a*/ 	.short	(.L_47 - .L_46)
.L_46:
        /*004c*/ 	.word	0x00000000
        /*0050*/ 	.short	0x0000
        /*0052*/ 	.short	0x0000
        /*0054*/ 	.byte	0x00, 0xf0, 0x11, 0x00


	//----- nvinfo : EIATTR_SPARSE_MMA_MASK
	.align		4
.L_47:
        /*0058*/ 	.byte	0x03, 0x50
        /*005a*/ 	.short	0x0000


	//----- nvinfo : EIATTR_MAXREG_COUNT
	.align		4
        /*005c*/ 	.byte	0x03, 0x1b
        /*005e*/ 	.short	0x00ff


	//----- nvinfo : EIATTR_MERCURY_ISA_VERSION
	.align		4
        /*0060*/ 	.byte	0x03, 0x5f
        /*0062*/ 	.short	0x0101


	//----- nvinfo : EIATTR_VRC_CTA_INIT_COUNT
	.align		4
        /*0064*/ 	.byte	0x02, 0x4a
	.zero		1
	.zero		1


	//----- nvinfo : EIATTR_EXIT_INSTR_OFFSETS
	.align		4
        /*0068*/ 	.byte	0x04, 0x1c
        /*006a*/ 	.short	(.L_49 - .L_48)


	//   ....[0]....
.L_48:
        /*006c*/ 	.word	0x00000080


	//   ....[1]....
        /*0070*/ 	.word	0x00000890


	//   ....[2]....
        /*0074*/ 	.word	0x00000cb0


	//   ....[3]....
        /*0078*/ 	.word	0x00000f10


	//   ....[4]....
        /*007c*/ 	.word	0x00001020


	//----- nvinfo : EIATTR_CBANK_PARAM_SIZE
	.align		4
.L_49:
        /*0080*/ 	.byte	0x03, 0x19
        /*0082*/ 	.short	0x0020


	//----- nvinfo : EIATTR_PARAM_CBANK
	.align		4
        /*0084*/ 	.byte	0x04, 0x0a
        /*0086*/ 	.short	(.L_51 - .L_50)
	.align		4
.L_50:
        /*0088*/ 	.word	index@(.nv.constant0._Z17per_column_kerneliiPiS_S_)
        /*008c*/ 	.short	0x0380
        /*008e*/ 	.short	0x0020


	//----- nvinfo : EIATTR_SW_WAR
	.align		4
.L_51:
        /*0090*/ 	.byte	0x04, 0x36
        /*0092*/ 	.short	(.L_53 - .L_52)
.L_52:
        /*0094*/ 	.word	0x00000008
.L_53:


//--------------------- .nv.info._Z14per_row_kerneliiPiS_S_ --------------------------
	.section	.nv.info._Z14per_row_kerneliiPiS_S_,"",@"SHT_CUDA_INFO"
	.sectionflags	@""
	.align	4


	//----- nvinfo : EIATTR_CUDA_API_VERSION
	.align		4
        /*0000*/ 	.byte	0x04, 0x37
        /*0002*/ 	.short	(.L_55 - .L_54)
.L_54:
        /*0004*/ 	.word	0x00000082


	//----- nvinfo : EIATTR_KPARAM_INFO
	.align		4
.L_55:
        /*0008*/ 	.byte	0x04, 0x17
        /*000a*/ 	.short	(.L_57 - .L_56)
.L_56:
        /*000c*/ 	.word	0x00000000
        /*0010*/ 	.short	0x0004
        /*0012*/ 	.short	0x0018
        /*0014*/ 	.byte	0x00, 0xf5, 0x21, 0x00


	//----- nvinfo : EIATTR_KPARAM_INFO
	.align		4
.L_57:
        /*0018*/ 	.byte	0x04, 0x17
        /*001a*/ 	.short	(.L_59 - .L_58)
.L_58:
        /*001c*/ 	.word	0x00000000
        /*0020*/ 	.short	0x0003
        /*0022*/ 	.short	0x0010
        /*0024*/ 	.byte	0x00, 0xf5, 0x21, 0x00


	//----- nvinfo : EIATTR_KPARAM_INFO
	.align		4
.L_59:
        /*0028*/ 	.byte	0x04, 0x17
        /*002a*/ 	.short	(.L_61 - .L_60)
.L_60:
        /*002c*/ 	.word	0x00000000
        /*0030*/ 	.short	0x0002
        /*0032*/ 	.short	0x0008
        /*0034*/ 	.byte	0x00, 0xf5, 0x21, 0x00


	//----- nvinfo : EIATTR_KPARAM_INFO
	.align		4
.L_61:
        /*0038*/ 	.byte	0x04, 0x17
        /*003a*/ 	.short	(.L_63 - .L_62)
.L_62:
        /*003c*/ 	.word	0x00000000
        /*0040*/ 	.short	0x0001
        /*0042*/ 	.short	0x0004
        /*0044*/ 	.byte	0x00, 0xf0, 0x11, 0x00


	//----- nvinfo : EIATTR_KPARAM_INFO
	.align		4
.L_63:
        /*0048*/ 	.byte	0x04, 0x17
        /*004a*/ 	.short	(.L_65 - .L_64)
.L_64:
        /*004c*/ 	.word	0x00000000
        /*0050*/ 	.short	0x0000
        /*0052*/ 	.short	0x0000
        /*0054*/ 	.byte	0x00, 0xf0, 0x11, 0x00


	//----- nvinfo : EIATTR_SPARSE_MMA_MASK
	.align		4
.L_65:
        /*0058*/ 	.byte	0x03, 0x50
        /*005a*/ 	.short	0x0000


	//----- nvinfo : EIATTR_MAXREG_COUNT
	.align		4
        /*005c*/ 	.byte	0x03, 0x1b
        /*005e*/ 	.short	0x00ff


	//----- nvinfo : EIATTR_MERCURY_ISA_VERSION
	.align		4
        /*0060*/ 	.byte	0x03, 0x5f
        /*0062*/ 	.short	0x0101


	//----- nvinfo : EIATTR_VRC_CTA_INIT_COUNT
	.align		4
        /*0064*/ 	.byte	0x02, 0x4a
	.zero		1
	.zero		1


	//----- nvinfo : EIATTR_EXIT_INSTR_OFFSETS
	.align		4
        /*0068*/ 	.byte	0x04, 0x1c
        /*006a*/ 	.short	(.L_67 - .L_66)


	//   ....[0]....
.L_66:
        /*006c*/ 	.word	0x00000070


	//   ....[1]....
        /*0070*/ 	.word	0x000000a0


	//   ....[2]....
        /*0074*/ 	.word	0x000006a0


	//   ....[3]....
        /*0078*/ 	.word	0x00000970


	//   ....[4]....
        /*007c*/ 	.word	0x00000b40


	//   ....[5]....
        /*0080*/ 	.word	0x00000c50


	//----- nvinfo : EIATTR_CBANK_PARAM_SIZE
	.align		4
.L_67:
        /*0084*/ 	.byte	0x03, 0x19
        /*0086*/ 	.short	0x0020


	//----- nvinfo : EIATTR_PARAM_CBANK
	.align		4
        /*0088*/ 	.byte	0x04, 0x0a
        /*008a*/ 	.short	(.L_69 - .L_68)
	.align		4
.L_68:
        /*008c*/ 	.word	index@(.nv.constant0._Z14per_row_kerneliiPiS_S_)
        /*0090*/ 	.short	0x0380
        /*0092*/ 	.short	0x0020


	//----- nvinfo : EIATTR_SW_WAR
	.align		4
.L_69:
        /*0094*/ 	.byte	0x04, 0x36
        /*0096*/ 	.short	(.L_71 - .L_70)
.L_70:
        /*0098*/ 	.word	0x00000008
.L_71:


//--------------------- .nv.callgraph             --------------------------
	.section	.nv.callgraph,"",@"SHT_CUDA_CALLGRAPH"
	.align	4
	.sectionentsize	8
	.align		4
        /*0000*/ 	.word	0x00000000
	.align		4
        /*0004*/ 	.word	0xffffffff
	.align		4
        /*0008*/ 	.word	0x00000000
	.align		4
        /*000c*/ 	.word	0xfffffffe
	.align		4
        /*0010*/ 	.word	0x00000000
	.align		4
        /*0014*/ 	.word	0xfffffffd
	.align		4
        /*0018*/ 	.word	0x00000000
	.align		4
        /*001c*/ 	.word	0xfffffffc


//--------------------- .text._Z18per_element_kerneliiPiS_S_ --------------------------
	.section	.text._Z18per_element_kerneliiPiS_S_,"ax",@progbits
	.align	128
        .global         _Z18per_element_kerneliiPiS_S_
        .type           _Z18per_element_kerneliiPiS_S_,@function
        .size           _Z18per_element_kerneliiPiS_S_,(.L_x_13 - _Z18per_element_kerneliiPiS_S_)
        .other          _Z18per_element_kerneliiPiS_S_,@"STO_CUDA_ENTRY STV_DEFAULT"
_Z18per_element_kerneliiPiS_S_:
.text._Z18per_element_kerneliiPiS_S_:
[----:B------:R-:W-:Y:S01]  /*0000*/  LDC R1, c[0x0][0x37c] ;  /* 0x0000df00ff017b82 */ /* 0x000fe20000000800 */
[----:B------:R-:W0:Y:S01]  /*0010*/  S2R R7, SR_TID.X ;  /* 0x0000000000077919 */ /* 0x000e220000002100 */
[----:B------:R-:W1:Y:S01]  /*0020*/  LDCU UR4, c[0x0][0x364] ;  /* 0x00006c80ff0477ac */ /* 0x000e620008000800 */
[----:B------:R-:W0:Y:S01]  /*0030*/  S2R R2, SR_CTAID.X ;  /* 0x0000000000027919 */ /* 0x000e220000002500 */
[----:B------:R-:W0:Y:S01]  /*0040*/  LDCU UR5, c[0x0][0x360] ;  /* 0x00006c00ff0577ac */ /* 0x000e220008000800 */
[----:B------:R-:W1:Y:S01]  /*0050*/  S2R R0, SR_TID.Y ;  /* 0x0000000000007919 */ /* 0x000e620000002200 */
[----:B------:R-:W2:Y:S01]  /*0060*/  LDCU.64 UR6, c[0x0][0x380] ;  /* 0x00007000ff0677ac */ /* 0x000ea20008000a00 */
[----:B------:R-:W1:Y:S01]  /*0070*/  S2R R3, SR_CTAID.Y ;  /* 0x0000000000037919 */ /* 0x000e620000002600 */
[----:B0-----:R-:W-:-:S05]  /*0080*/  IMAD R7, R2, UR5, R7 ;  /* 0x0000000502077c24 */ /* 0x001fca000f8e0207 */
[----:B--2---:R-:W-:Y:S01]  /*0090*/  ISETP.GE.AND P0, PT, R7, UR7, PT ;  /* 0x0000000707007c0c */ /* 0x004fe2000bf06270 */
[----:B-1----:R-:W-:-:S05]  /*00a0*/  IMAD R0, R3, UR4, R0 ;  /* 0x0000000403007c24 */ /* 0x002fca000f8e0200 */
[----:B------:R-:W-:-:S13]  /*00b0*/  ISETP.GE.OR P0, PT, R0, UR6, P0 ;  /* 0x0000000600007c0c */ /* 0x000fda0008706670 */
[----:B------:R-:W-:Y:S05]  /*00c0*/  @P0 EXIT ;  /* 0x000000000000094d */ /* 0x000fea0003800000 */
[----:B------:R-:W0:Y:S01]  /*00d0*/  LDC.64 R2, c[0x0][0x388] ;  /* 0x0000e200ff027b82 */ /* 0x000e220000000a00 */
[----:B------:R-:W1:Y:S01]  /*00e0*/  LDCU.64 UR4, c[0x0][0x358] ;  /* 0x00006b00ff0477ac */ /* 0x000e620008000a00 */
[----:B------:R-:W-:-:S06]  /*00f0*/  IMAD R9, R0, UR7, R7 ;  /* 0x0000000700097c24 */ /* 0x000fcc000f8e0207 */
[----:B------:R-:W2:Y:S08]  /*0100*/  LDC.64 R4, c[0x0][0x390] ;  /* 0x0000e400ff047b82 */ /* 0x000eb00000000a00 */
[----:B------:R-:W3:Y:S01]  /*0110*/  LDC.64 R6, c[0x0][0x398] ;  /* 0x0000e600ff067b82 */ /* 0x000ee20000000a00 */
[----:B0-----:R-:W-:-:S06]  /*0120*/  IMAD.WIDE R2, R9, 0x4, R2 ;  /* 0x0000000409027825 */ /* 0x001fcc00078e0202 */
[----:B-1----:R-:W4:Y:S01]  /*0130*/  LDG.E R2, desc[UR4][R2.64] ;  /* 0x0000000402027981 */ /* 0x002f22000c1e1900 */
[----:B--2---:R-:W-:-:S06]  /*0140*/  IMAD.WIDE R4, R9, 0x4, R4 ;  /* 0x0000000409047825 */ /* 0x004fcc00078e0204 */
[----:B------:R-:W4:Y:S01]  /*0150*/  LDG.E R5, desc[UR4][R4.64] ;  /* 0x0000000404057981 */ /* 0x000f22000c1e1900 */
[----:B---3--:R-:W-:Y:S01]  /*0160*/  IMAD.WIDE R6, R9, 0x4, R6 ;  /* 0x0000000409067825 */ /* 0x008fe200078e0206 */
[----:B----4-:R-:W-:-:S05]  /*0170*/  IADD3 R9, PT, PT, R2, R5, RZ ;  /* 0x0000000502097210 */ /* 0x010fca0007ffe0ff */
[----:B------:R-:W-:Y:S01]  /*0180*/  STG.E desc[UR4][R6.64], R9 ;  /* 0x0000000906007986 */ /* 0x000fe2000c101904 */
[----:B------:R-:W-:Y:S05]  /*0190*/  EXIT ;  /* 0x000000000000794d */ /* 0x000fea0003800000 */
.L_x_0:
[----:B------:R-:W-:-:S00]  /*01a0*/  BRA `(.L_x_0) ;  /* 0xfffffffc00fc7947 */ /* 0x000fc0000383ffff */
[----:B------:R-:W-:-:S00]  /*01b0*/  NOP ;  /* 0x0000000000007918 */ /* 0x000fc00000000000 */
        /* <DEDUP_REMOVED lines=12> */
.L_x_13:


//--------------------- .text._Z17per_column_kerneliiPiS_S_ --------------------------
	.section	.text._Z17per_column_kerneliiPiS_S_,"ax",@progbits
	.align	128
        .global         _Z17per_column_kerneliiPiS_S_
        .type           _Z17per_column_kerneliiPiS_S_,@function
        .size           _Z17per_column_kerneliiPiS_S_,(.L_x_14 - _Z17per_column_kerneliiPiS_S_)
        .other          _Z17per_column_kerneliiPiS_S_,@"STO_CUDA_ENTRY STV_DEFAULT"
_Z17per_column_kerneliiPiS_S_:
.text._Z17per_column_kerneliiPiS_S_:
[----:B------:R-:W-:Y:S01]  /*0000*/  LDC R1, c[0x0][0x37c] ;  /* 0x0000df00ff017b82 */ /* 0x000fe20000000800 */
[----:B------:R-:W0:Y:S07]  /*0010*/  S2R R0, SR_TID.Y ;  /* 0x0000000000007919 */ /* 0x000e2e0000002200 */
[----:B------:R-:W1:Y:S01]  /*0020*/  LDC.64 R2, c[0x0][0x380] ;  /* 0x0000e000ff027b82 */ /* 0x000e620000000a00 */
[----:B------:R-:W0:Y:S01]  /*0030*/  LDCU UR4, c[0x0][0x364] ;  /* 0x00006c80ff0477ac */ /* 0x000e220008000800 */
[----:B------:R-:W0:Y:S01]  /*0040*/  S2R R5, SR_CTAID.X ;  /* 0x0000000000057919 */ /* 0x000e220000002500 */
[----:B-1----:R-:W-:Y:S01]  /*0050*/  ISETP.GE.AND P0, PT, R2, 0x1, PT ;  /* 0x000000010200780c */ /* 0x002fe20003f06270 */
[----:B0-----:R-:W-:-:S05]  /*0060*/  IMAD R0, R5, UR4, R0 ;  /* 0x0000000405007c24 */ /* 0x001fca000f8e0200 */
[----:B------:R-:W-:-:S13]  /*0070*/  ISETP.GE.OR P0, PT, R0, R3, !P0 ;  /* 0x000000030000720c */ /* 0x000fda0004706670 */
[----:B------:R-:W-:Y:S05]  /*0080*/  @P0 EXIT ;  /* 0x000000000000094d */ /* 0x000fea0003800000 */
[C---:B------:R-:W-:Y:S01]  /*0090*/  ISETP.GE.U32.AND P1, PT, R2.reuse, 0x10, PT ;  /* 0x000000100200780c */ /* 0x040fe20003f26070 */
[----:B------:R-:W0:Y:S01]  /*00a0*/  LDCU.64 UR4, c[0x0][0x358] ;  /* 0x00006b00ff0477ac */ /* 0x000e220008000a00 */
[----:B------:R-:W-:Y:S01]  /*00b0*/  LOP3.LUT R7, R2, 0xf, RZ, 0xc0, !PT ;  /* 0x0000000f02077812 */ /* 0x000fe200078ec0ff */
[----:B------:R-:W-:-:S03]  /*00c0*/  HFMA2 R4, -RZ, RZ, 0, 0 ;  /* 0x00000000ff047431 */ /* 0x000fc600000001ff */
[----:B------:R-:W-:-:S07]  /*00d0*/  ISETP.NE.AND P0, PT, R7, RZ, PT ;  /* 0x000000ff0700720c */ /* 0x000fce0003f05270 */
[----:B------:R-:W-:Y:S06]  /*00e0*/  @!P1 BRA `(.L_x_1) ;  /* 0x0000000400e89947 */ /* 0x000fec0003800000 */
[----:B------:R-:W-:Y:S02]  /*00f0*/  LOP3.LUT R4, R2, 0x7ffffff0, RZ, 0xc0, !PT ;  /* 0x7ffffff002047812 */ /* 0x000fe400078ec0ff */
[----:B------:R-:W-:Y:S02]  /*0100*/  MOV R6, R0 ;  /* 0x0000000000067202 */ /* 0x000fe40000000f00 */
[----:B------:R-:W-:-:S07]  /*0110*/  IADD3 R5, PT, PT, -R4, RZ, RZ ;  /* 0x000000ff04057210 */ /* 0x000fce0007ffe1ff */
.L_x_2:
[----:B---3--:R-:W1:Y:S08]  /*0120*/  LDC.64 R16, c[0x0][0x388] ;  /* 0x0000e200ff107b82 */ /* 0x008e700000000a00 */
[----:B------:R-:W2:Y:S08]  /*0130*/  LDC.64 R18, c[0x0][0x390] ;  /* 0x0000e400ff127b82 */ /* 0x000eb00000000a00 */
[----:B------:R-:W3:Y:S01]  /*0140*/  LDC.64 R8, c[0x0][0x398] ;  /* 0x0000e600ff087b82 */ /* 0x000ee20000000a00 */
[----:B-1----:R-:W-:-:S05]  /*0150*/  IMAD.WIDE R16, R6, 0x4, R16 ;  /* 0x0000000406107825 */ /* 0x002fca00078e0210 */
[----:B0-----:R-:W4:Y:S01]  /*0160*/  LDG.E R10, desc[UR4][R16.64] ;  /* 0x00000004100a7981 */ /* 0x001f22000c1e1900 */
[----:B--2---:R-:W-:-:S05]  /*0170*/  IMAD.WIDE R18, R6, 0x4, R18 ;  /* 0x0000000406127825 */ /* 0x004fca00078e0212 */
[----:B------:R-:W4:Y:S01]  /*0180*/  LDG.E R11, desc[UR4][R18.64] ;  /* 0x00000004120b7981 */ /* 0x000f22000c1e1900 */
[----:B------:R-:W-:-:S04]  /*0190*/  IMAD.WIDE R12, R3, 0x4, R16 ;  /* 0x00000004030c7825 */ /* 0x000fc800078e0210 */
[----:B---3--:R-:W-:Y:S01]  /*01a0*/  IMAD.WIDE R8, R6, 0x4, R8 ;  /* 0x0000000406087825 */ /* 0x008fe200078e0208 */
[----:B----4-:R-:W-:-:S03]  /*01b0*/  IADD3 R23, PT, PT, R10, R11, RZ ;  /* 0x0000000b0a177210 */ /* 0x010fc60007ffe0ff */
[C---:B------:R-:W-:Y:S02]  /*01c0*/  IMAD.WIDE R10, R3.reuse, 0x4, R18 ;  /* 0x00000004030a7825 */ /* 0x040fe400078e0212 */
[----:B------:R0:W-:Y:S04]  /*01d0*/  STG.E desc[UR4][R8.64], R23 ;  /* 0x0000001708007986 */ /* 0x0001e8000c101904 */
[----:B------:R-:W2:Y:S04]  /*01e0*/  LDG.E R20, desc[UR4][R12.64] ;  /* 0x000000040c147981 */ /* 0x000ea8000c1e1900 */
[----:B------:R-:W2:Y:S01]  /*01f0*/  LDG.E R21, desc[UR4][R10.64] ;  /* 0x000000040a157981 */ /* 0x000ea2000c1e1900 */
[----:B------:R-:W-:-:S04]  /*0200*/  IMAD.WIDE R14, R3, 0x4, R8 ;  /* 0x00000004030e7825 */ /* 0x000fc800078e0208 */
[----:B------:R-:W-:-:S04]  /*0210*/  IMAD.WIDE R18, R3, 0x4, R12 ;  /* 0x0000000403127825 */ /* 0x000fc800078e020c */
[----:B------:R-:W-:Y:S01]  /*0220*/  IMAD.WIDE R16, R3, 0x4, R10 ;  /* 0x0000000403107825 */ /* 0x000fe200078e020a */
[----:B--2---:R-:W-:-:S05]  /*0230*/  IADD3 R25, PT, PT, R20, R21, RZ ;  /* 0x0000001514197210 */ /* 0x004fca0007ffe0ff */
[----:B------:R1:W-:Y:S04]  /*0240*/  STG.E desc[UR4][R14.64], R25 ;  /* 0x000000190e007986 */ /* 0x0003e8000c101904 */
[----:B------:R-:W2:Y:S04]  /*0250*/  LDG.E R22, desc[UR4][R18.64] ;  /* 0x0000000412167981 */ /* 0x000ea8000c1e1900 */
[----:B------:R-:W2:Y:S01]  /*0260*/  LDG.E R27, desc[UR4][R16.64] ;  /* 0x00000004101b7981 */ /* 0x000ea2000c1e1900 */
[----:B------:R-:W-:-:S04]  /*0270*/  IMAD.WIDE R20, R3, 0x4, R14 ;  /* 0x0000000403147825 */ /* 0x000fc800078e020e */
[----:B------:R-:W-:-:S04]  /*0280*/  IMAD.WIDE R12, R3, 0x4, R18 ;  /* 0x00000004030c7825 */ /* 0x000fc800078e0212 */
[----:B0-----:R-:W-:Y:S01]  /*0290*/  IMAD.WIDE R8, R3, 0x4, R16 ;  /* 0x0000000403087825 */ /* 0x001fe200078e0210 */
[----:B--2---:R-:W-:-:S05]  /*02a0*/  IADD3 R27, PT, PT, R22, R27, RZ ;  /* 0x0000001b161b7210 */ /* 0x004fca0007ffe0ff */
[----:B------:R0:W-:Y:S04]  /*02b0*/  STG.E desc[UR4][R20.64], R27 ;  /* 0x0000001b14007986 */ /* 0x0001e8000c101904 */
[----:B------:R-:W2:Y:S04]  /*02c0*/  LDG.E R22, desc[UR4][R12.64] ;  /* 0x000000040c167981 */ /* 0x000ea8000c1e1900 */
[----:B------:R-:W2:Y:S01]  /*02d0*/  LDG.E R23, desc[UR4][R8.64] ;  /* 0x0000000408177981 */ /* 0x000ea2000c1e1900 */
[----:B------:R-:W-:-:S04]  /*02e0*/  IMAD.WIDE R10, R3, 0x4, R20 ;  /* 0x00000004030a7825 */ /* 0x000fc800078e0214 */
[----:B------:R-:W-:-:S04]  /*02f0*/  IMAD.WIDE R18, R3, 0x4, R12 ;  /* 0x0000000403127825 */ /* 0x000fc800078e020c */
[----:B-1----:R-:W-:Y:S01]  /*0300*/  IMAD.WIDE R14, R3, 0x4, R8 ;  /* 0x00000004030e7825 */ /* 0x002fe200078e0208 */
[----:B--2---:R-:W-:-:S05]  /*0310*/  IADD3 R23, PT, PT, R22, R23, RZ ;  /* 0x0000001716177210 */ /* 0x004fca0007ffe0ff */
        /* <DEDUP_REMOVED lines=8> */
[----:B------:R-:W3:Y:S04]  /*03a0*/  LDG.E R22, desc[UR4][R12.64] ;  /* 0x000000040c167981 */ /* 0x000ee8000c1e1900 */
[----:B0-----:R-:W3:Y:S01]  /*03b0*/  LDG.E R27, desc[UR4][R8.64] ;  /* 0x00000004081b7981 */ /* 0x001ee2000c1e1900 */
[----:B------:R-:W-:-:S04]  /*03c0*/  IMAD.WIDE R20, R3, 0x4, R16 ;  /* 0x0000000403147825 */ /* 0x000fc800078e0210 */
[----:B------:R-:W-:-:S04]  /*03d0*/  IMAD.WIDE R18, R3, 0x4, R12 ;  /* 0x0000000403127825 */ /* 0x000fc800078e020c */
[----:B-1----:R-:W-:Y:S01]  /*03e0*/  IMAD.WIDE R10, R3, 0x4, R8 ;  /* 0x00000004030a7825 */ /* 0x002fe200078e0208 */
[----:B---3--:R-:W-:-:S05]  /*03f0*/  IADD3 R27, PT, PT, R22, R27, RZ ;  /* 0x0000001b161b7210 */ /* 0x008fca0007ffe0ff */
[----:B------:R0:W-:Y:S04]  /*0400*/  STG.E desc[UR4][R20.64], R27 ;  /* 0x0000001b14007986 */ /* 0x0001e8000c101904 */
[----:B------:R-:W3:Y:S04]  /*0410*/  LDG.E R22, desc[UR4][R18.64] ;  /* 0x0000000412167981 */ /* 0x000ee8000c1e1900 */
[----:B------:R-:W3:Y:S01]  /*0420*/  LDG.E R23, desc[UR4][R10.64] ;  /* 0x000000040a177981 */ /* 0x000ee2000c1e1900 */
[----:B------:R-:W-:-:S04]  /*0430*/  IMAD.WIDE R14, R3, 0x4, R20 ;  /* 0x00000004030e7825 */ /* 0x000fc800078e0214 */
[----:B------:R-:W-:-:S04]  /*0440*/  IMAD.WIDE R12, R3, 0x4, R18 ;  /* 0x00000004030c7825 */ /* 0x000fc800078e0212 */
[----:B------:R-:W-:Y:S01]  /*0450*/  IMAD.WIDE R8, R3, 0x4, R10 ;  /* 0x0000000403087825 */ /* 0x000fe200078e020a */
[----:B---3--:R-:W-:-:S05]  /*0460*/  IADD3 R23, PT, PT, R22, R23, RZ ;  /* 0x0000001716177210 */ /* 0x008fca0007ffe0ff */
[----:B------:R1:W-:Y:S04]  /*0470*/  STG.E desc[UR4][R14.64], R23 ;  /* 0x000000170e007986 */ /* 0x0003e8000c101904 */
[----:B------:R-:W3:Y:S04]  /*0480*/  LDG.E R22, desc[UR4][R12.64] ;  /* 0x000000040c167981 */ /* 0x000ee8000c1e1900 */
[----:B--2---:R-:W3:Y:S01]  /*0490*/  LDG.E R25, desc[UR4][R8.64] ;  /* 0x0000000408197981 */ /* 0x004ee2000c1e1900 */
[----:B------:R-:W-:-:S04]  /*04a0*/  IMAD.WIDE R16, R3, 0x4, R14 ;  /* 0x0000000403107825 */ /* 0x000fc800078e020e */
[----:B------:R-:W-:-:S04]  /*04b0*/  IMAD.WIDE R18, R3, 0x4, R12 ;  /* 0x0000000403127825 */ /* 0x000fc800078e020c */
[----:B------:R-:W-:Y:S01]  /*04c0*/  IMAD.WIDE R10, R3, 0x4, R8 ;  /* 0x00000004030a7825 */ /* 0x000fe200078e0208 */
[----:B---3--:R-:W-:-:S05]  /*04d0*/  IADD3 R25, PT, PT, R22, R25, RZ ;  /* 0x0000001916197210 */ /* 0x008fca0007ffe0ff */
[----:B------:R2:W-:Y:S04]  /*04e0*/  STG.E desc[UR4][R16.64], R25 ;  /* 0x0000001910007986 */ /* 0x0005e8000c101904 */
[----:B------:R-:W3:Y:S04]  /*04f0*/  LDG.E R22, desc[UR4][R18.64] ;  /* 0x0000000412167981 */ /* 0x000ee8000c1e1900 */
[----:B0-----:R-:W3:Y:S01]  /*0500*/  LDG.E R27, desc[UR4][R10.64] ;  /* 0x000000040a1b7981 */ /* 0x001ee2000c1e1900 */
[----:B------:R-:W-:-:S04]  /*0510*/  IMAD.WIDE R20, R3, 0x4, R16 ;  /* 0x0000000403147825 */ /* 0x000fc800078e0210 */
[----:B------:R-:W-:-:S04]  /*0520*/  IMAD.WIDE R12, R3, 0x4, R18 ;  /* 0x00000004030c7825 */ /* 0x000fc800078e0212 */
[----:B------:R-:W-:Y:S01]  /*0530*/  IMAD.WIDE R8, R3, 0x4, R10 ;  /* 0x0000000403087825 */ /* 0x000fe200078e020a */
[----:B---3--:R-:W-:-:S05]  /*0540*/  IADD3 R27, PT, PT, R22, R27, RZ ;  /* 0x0000001b161b7210 */ /* 0x008fca0007ffe0ff */
[----:B------:R0:W-:Y:S04]  /*0550*/  STG.E desc[UR4][R20.64], R27 ;  /* 0x0000001b14007986 */ /* 0x0001e8000c101904 */
[----:B------:R-:W3:Y:S04]  /*0560*/  LDG.E R22, desc[UR4][R12.64] ;  /* 0x000000040c167981 */ /* 0x000ee8000c1e1900 */
[----:B-1----:R-:W3:Y:S01]  /*0570*/  LDG.E R23, desc[UR4][R8.64] ;  /* 0x0000000408177981 */ /* 0x002ee2000c1e1900 */
[----:B------:R-:W-:-:S04]  /*0580*/  IMAD.WIDE R14, R3, 0x4, R20 ;  /* 0x00000004030e7825 */ /* 0x000fc800078e0214 */
[----:B--2---:R-:W-:-:S04]  /*0590*/  IMAD.WIDE R16, R3, 0x4, R12 ;  /* 0x0000000403107825 */ /* 0x004fc800078e020c */
[----:B------:R-:W-:Y:S01]  /*05a0*/  IMAD.WIDE R10, R3, 0x4, R8 ;  /* 0x00000004030a7825 */ /* 0x000fe200078e0208 */
[----:B---3--:R-:W-:-:S05]  /*05b0*/  IADD3 R23, PT, PT, R22, R23, RZ ;  /* 0x0000001716177210 */ /* 0x008fca0007ffe0ff */
        /* <DEDUP_REMOVED lines=11> */
[----:B-1----:R-:W-:-:S04]  /*0670*/  IMAD.WIDE R14, R3, 0x4, R12 ;  /* 0x00000004030e7825 */ /* 0x002fc800078e020c */
[----:B------:R-:W-:Y:S01]  /*0680*/  IMAD.WIDE R10, R3, 0x4, R8 ;  /* 0x00000004030a7825 */ /* 0x000fe200078e0208 */
        /* <DEDUP_REMOVED lines=23> */
[----:B------:R-:W2:Y:S04]  /*0800*/  LDG.E R12, desc[UR4][R12.64] ;  /* 0x000000040c0c7981 */ /* 0x000ea8000c1e1900 */
[----:B------:R-:W2:Y:S01]  /*0810*/  LDG.E R9, desc[UR4][R8.64] ;  /* 0x0000000408097981 */ /* 0x000ea2000c1e1900 */
[----:B------:R-:W-:-:S04]  /*0820*/  IADD3 R5, PT, PT, R5, 0x10, RZ ;  /* 0x0000001005057810 */ /* 0x000fc80007ffe0ff */
[----:B------:R-:W-:Y:S01]  /*0830*/  ISETP.NE.AND P1, PT, R5, RZ, PT ;  /* 0x000000ff0500720c */ /* 0x000fe20003f25270 */
[C---:B-1----:R-:W-:Y:S01]  /*0840*/  IMAD.WIDE R16, R3.reuse, 0x4, R20 ;  /* 0x0000000403107825 */ /* 0x042fe200078e0214 */
[----:B------:R-:W-:Y:S02]  /*0850*/  LEA R6, R3, R6, 0x4 ;  /* 0x0000000603067211 */ /* 0x000fe400078e20ff */
[----:B--2---:R-:W-:-:S05]  /*0860*/  IADD3 R19, PT, PT, R12, R9, RZ ;  /* 0x000000090c137210 */ /* 0x004fca0007ffe0ff */
[----:B------:R3:W-:Y:S04]  /*0870*/  STG.E desc[UR4][R16.64], R19 ;  /* 0x0000001310007986 */ /* 0x0007e8000c101904 */
[----:B------:R-:W-:Y:S05]  /*0880*/  @P1 BRA `(.L_x_2) ;  /* 0xfffffff800241947 */ /* 0x000fea000383ffff */
.L_x_1:
[----:B0-----:R-:W-:Y:S05]  /*0890*/  @!P0 EXIT ;  /* 0x000000000000894d */ /* 0x001fea0003800000 */
[----:B------:R-:W-:Y:S02]  /*08a0*/  ISETP.GE.U32.AND P0, PT, R7, 0x8, PT ;  /* 0x000000080700780c */ /* 0x000fe40003f06070 */
[----:B------:R-:W-:-:S04]  /*08b0*/  LOP3.LUT R5, R2, 0x7, RZ, 0xc0, !PT ;  /* 0x0000000702057812 */ /* 0x000fc800078ec0ff */
[----:B------:R-:W-:-:S07]  /*08c0*/  ISETP.NE.AND P1, PT, R5, RZ, PT ;  /* 0x000000ff0500720c */ /* 0x000fce0003f25270 */
[----:B------:R-:W-:Y:S06]  /*08d0*/  @!P0 BRA `(.L_x_3) ;  /* 0x0000000000f48947 */ /* 0x000fec0003800000 */
[----:B------:R-:W0:Y:S01]  /*08e0*/  LDC.64 R6, c[0x0][0x388] ;  /* 0x0000e200ff067b82 */ /* 0x000e220000000a00 */
[----:B------:R-:W-:-:S07]  /*08f0*/  IMAD R13, R4, R3, R0 ;  /* 0x00000003040d7224 */ /* 0x000fce00078e0200 */
[----:B------:R-:W1:Y:S08]  /*0900*/  LDC.64 R8, c[0x0][0x390] ;  /* 0x0000e400ff087b82 */ /* 0x000e700000000a00 */
[----:B------:R-:W2:Y:S01]  /*0910*/  LDC.64 R10, c[0x0][0x398] ;  /* 0x0000e600ff0a7b82 */ /* 0x000ea20000000a00 */
[----:B0-----:R-:W-:-:S05]  /*0920*/  IMAD.WIDE R6, R13, 0x4, R6 ;  /* 0x000000040d067825 */ /* 0x001fca00078e0206 */
[----:B------:R-:W3:Y:S01]  /*0930*/  LDG.E R12, desc[UR4][R6.64] ;  /* 0x00000004060c7981 */ /* 0x000ee2000c1e1900 */
[----:B-1----:R-:W-:-:S05]  /*0940*/  IMAD.WIDE R8, R13, 0x4, R8 ;  /* 0x000000040d087825 */ /* 0x002fca00078e0208 */
[----:B------:R-:W3:Y:S01]  /*0950*/  LDG.E R15, desc[UR4][R8.64] ;  /* 0x00000004080f7981 */ /* 0x000ee2000c1e1900 */
[----:B--2---:R-:W-:Y:S01]  /*0960*/  IMAD.WIDE R10, R13, 0x4, R10 ;  /* 0x000000040d0a7825 */ /* 0x004fe200078e020a */
[----:B---3--:R-:W-:-:S03]  /*0970*/  IADD3 R21, PT, PT, R12, R15, RZ ;  /* 0x0000000f0c157210 */ /* 0x008fc60007ffe0ff */
[----:B------:R-:W-:-:S04]  /*0980*/  IMAD.WIDE R12, R3, 0x4, R6 ;  /* 0x00000004030c7825 */ /* 0x000fc800078e0206 */
[C---:B------:R-:W-:Y:S01]  /*0990*/  IMAD.WIDE R14, R3.reuse, 0x4, R8 ;  /* 0x00000004030e7825 */ /* 0x040fe200078e0208 */
        /* <DEDUP_REMOVED lines=11> */
[----:B0-----:R-:W-:-:S04]  /*0a50*/  IMAD.WIDE R10, R3, 0x4, R6 ;  /* 0x00000004030a7825 */ /* 0x001fc800078e0206 */
[----:B------:R-:W-:Y:S01]  /*0a60*/  IMAD.WIDE R12, R3, 0x4, R8 ;  /* 0x00000004030c7825 */ /* 0x000fe200078e0208 */
        /* <DEDUP_REMOVED lines=10> */
[----:B-1----:R-:W3:Y:S01]  /*0b10*/  LDG.E R23, desc[UR4][R8.64] ;  /* 0x0000000408177981 */ /* 0x002ee2000c1e1900 */
        /* <DEDUP_REMOVED lines=19> */
[----:B------:R-:W0:Y:S04]  /*0c50*/  LDG.E R10, desc[UR4][R10.64] ;  /* 0x000000040a0a7981 */ /* 0x000e28000c1e1900 */
[----:B------:R-:W0:Y:S01]  /*0c60*/  LDG.E R13, desc[UR4][R12.64] ;  /* 0x000000040c0d7981 */ /* 0x000e22000c1e1900 */
[----:B-1----:R-:W-:Y:S01]  /*0c70*/  IMAD.WIDE R16, R3, 0x4, R14 ;  /* 0x0000000403107825 */ /* 0x002fe200078e020e */
[----:B------:R-:W-:-:S02]  /*0c80*/  IADD3 R4, PT, PT, R4, 0x8, RZ ;  /* 0x0000000804047810 */ /* 0x000fc40007ffe0ff */
[----:B0-----:R-:W-:-:S05]  /*0c90*/  IADD3 R19, PT, PT, R10, R13, RZ ;  /* 0x0000000d0a137210 */ /* 0x001fca0007ffe0ff */
[----:B------:R2:W-:Y:S02]  /*0ca0*/  STG.E desc[UR4][R16.64], R19 ;  /* 0x0000001310007986 */ /* 0x0005e4000c101904 */
.L_x_3:
[----:B------:R-:W-:Y:S05]  /*0cb0*/  @!P1 EXIT ;  /* 0x000000000000994d */ /* 0x000fea0003800000 */
[----:B------:R-:W-:Y:S02]  /*0cc0*/  ISETP.GE.U32.AND P0, PT, R5, 0x4, PT ;  /* 0x000000040500780c */ /* 0x000fe40003f06070 */
[----:B------:R-:W-:-:S04]  /*0cd0*/  LOP3.LUT R2, R2, 0x3, RZ, 0xc0, !PT ;  /* 0x0000000302027812 */ /* 0x000fc800078ec0ff */
[----:B------:R-:W-:-:S07]  /*0ce0*/  ISETP.NE.AND P1, PT, R2, RZ, PT ;  /* 0x000000ff0200720c */ /* 0x000fce0003f25270 */
[----:B------:R-:W-:Y:S06]  /*0cf0*/  @!P0 BRA `(.L_x_4) ;  /* 0x0000000000848947 */ /* 0x000fec0003800000 */
[----:B------:R-:W0:Y:S01]  /*0d00*/  LDC.64 R6, c[0x0][0x388] ;  /* 0x0000e200ff067b82 */ /* 0x000e220000000a00 */
[----:B------:R-:W-:-:S07]  /*0d10*/  IMAD R13, R4, R3, R0 ;  /* 0x00000003040d7224 */ /* 0x000fce00078e0200 */
[----:B------:R-:W1:Y:S08]  /*0d20*/  LDC.64 R8, c[0x0][0x390] ;  /* 0x0000e400ff087b82 */ /* 0x000e700000000a00 */
[----:B------:R-:W4:Y:S01]  /*0d30*/  LDC.64 R10, c[0x0][0x398] ;  /* 0x0000e600ff0a7b82 */ /* 0x000f220000000a00 */
[----:B0-----:R-:W-:-:S05]  /*0d40*/  IMAD.WIDE R6, R13, 0x4, R6 ;  /* 0x000000040d067825 */ /* 0x001fca00078e0206 */
[----:B------:R-:W5:Y:S01]  /*0d50*/  LDG.E R5, desc[UR4][R6.64] ;  /* 0x0000000406057981 */ /* 0x000f62000c1e1900 */
[----:B-1----:R-:W-:-:S05]  /*0d60*/  IMAD.WIDE R8, R13, 0x4, R8 ;  /* 0x000000040d087825 */ /* 0x002fca00078e0208 */
[----:B------:R-:W5:Y:S01]  /*0d70*/  LDG.E R12, desc[UR4][R8.64] ;  /* 0x00000004080c7981 */ /* 0x000f62000c1e1900 */
[----:B--2---:R-:W-:-:S04]  /*0d80*/  IMAD.WIDE R14, R3, 0x4, R8 ;  /* 0x00000004030e7825 */ /* 0x004fc800078e0208 */
[----:B----4-:R-:W-:Y:S01]  /*0d90*/  IMAD.WIDE R10, R13, 0x4, R10 ;  /* 0x000000040d0a7825 */ /* 0x010fe200078e020a */
[----:B-----5:R-:W-:-:S03]  /*0da0*/  IADD3 R5, PT, PT, R5, R12, RZ ;  /* 0x0000000c05057210 */ /* 0x020fc60007ffe0ff */
[C---:B------:R-:W-:Y:S02]  /*0db0*/  IMAD.WIDE R12, R3.reuse, 0x4, R6 ;  /* 0x00000004030c7825 */ /* 0x040fe400078e0206 */
[----:B------:R0:W-:Y:S04]  /*0dc0*/  STG.E desc[UR4][R10.64], R5 ;  /* 0x000000050a007986 */ /* 0x0001e8000c101904 */
[----:B------:R-:W2:Y:S04]  /*0dd0*/  LDG.E R18, desc[UR4][R12.64] ;  /* 0x000000040c127981 */ /* 0x000ea8000c1e1900 */
[----:B---3--:R-:W2:Y:S01]  /*0de0*/  LDG.E R19, desc[UR4][R14.64] ;  /* 0x000000040e137981 */ /* 0x008ea2000c1e1900 */
        /* <DEDUP_REMOVED lines=14> */
[----:B------:R-:W-:Y:S01]  /*0ed0*/  IMAD.WIDE R14, R3, 0x4, R18 ;  /* 0x00000004030e7825 */ /* 0x000fe200078e0212 */
[----:B------:R-:W-:-:S02]  /*0ee0*/  IADD3 R4, PT, PT, R4, 0x4, RZ ;  /* 0x0000000404047810 */ /* 0x000fc40007ffe0ff */
[----:B--2---:R-:W-:-:S05]  /*0ef0*/  IADD3 R5, PT, PT, R10, R13, RZ ;  /* 0x0000000d0a057210 */ /* 0x004fca0007ffe0ff */
[----:B------:R1:W-:Y:S02]  /*0f00*/  STG.E desc[UR4][R14.64], R5 ;  /* 0x000000050e007986 */ /* 0x0003e4000c101904 */
.L_x_4:
[----:B------:R-:W-:Y:S05]  /*0f10*/  @!P1 EXIT ;  /* 0x000000000000994d */ /* 0x000fea0003800000 */
[----:B------:R-:W0:Y:S01]  /*0f20*/  LDC.64 R6, c[0x0][0x388] ;  /* 0x0000e200ff067b82 */ /* 0x000e220000000a00 */
[----:B-123--:R-:W-:Y:S01]  /*0f30*/  IMAD R17, R4, R3, R0 ;  /* 0x0000000304117224 */ /* 0x00efe200078e0200 */
[----:B------:R-:W-:-:S06]  /*0f40*/  IADD3 R2, PT, PT, -R2, RZ, RZ ;  /* 0x000000ff02027210 */ /* 0x000fcc0007ffe1ff */
[----:B------:R-:W1:Y:S08]  /*0f50*/  LDC.64 R8, c[0x0][0x390] ;  /* 0x0000e400ff087b82 */ /* 0x000e700000000a00 */
[----:B------:R-:W2:Y:S02]  /*0f60*/  LDC.64 R10, c[0x0][0x398] ;  /* 0x0000e600ff0a7b82 */ /* 0x000ea40000000a00 */
.L_x_5:
[----:B0-----:R-:W-:-:S04]  /*0f70*/  IMAD.WIDE R4, R17, 0x4, R6 ;  /* 0x0000000411047825 */ /* 0x001fc800078e0206 */
[C---:B-1----:R-:W-:Y:S02]  /*0f80*/  IMAD.WIDE R12, R17.reuse, 0x4, R8 ;  /* 0x00000004110c7825 */ /* 0x042fe400078e0208 */
[----:B---3--:R-:W3:Y:S04]  /*0f90*/  LDG.E R4, desc[UR4][R4.64] ;  /* 0x0000000404047981 */ /* 0x008ee8000c1e1900 */
[----:B------:R-:W3:Y:S01]  /*0fa0*/  LDG.E R13, desc[UR4][R12.64] ;  /* 0x000000040c0d7981 */ /* 0x000ee2000c1e1900 */
[----:B------:R-:W-:Y:S01]  /*0fb0*/  IADD3 R2, PT, PT, R2, 0x1, RZ ;  /* 0x0000000102027810 */ /* 0x000fe20007ffe0ff */
[C---:B--2---:R-:W-:Y:S01]  /*0fc0*/  IMAD.WIDE R14, R17.reuse, 0x4, R10 ;  /* 0x00000004110e7825 */ /* 0x044fe200078e020a */
[----:B------:R-:W-:Y:S02]  /*0fd0*/  IADD3 R17, PT, PT, R17, R3, RZ ;  /* 0x0000000311117210 */ /* 0x000fe40007ffe0ff */
[----:B------:R-:W-:-:S02]  /*0fe0*/  ISETP.NE.AND P0, PT, R2, RZ, PT ;  /* 0x000000ff0200720c */ /* 0x000fc40003f05270 */
[----:B---3--:R-:W-:-:S05]  /*0ff0*/  IADD3 R19, PT, PT, R4, R13, RZ ;  /* 0x0000000d04137210 */ /* 0x008fca0007ffe0ff */
[----:B------:R3:W-:Y:S06]  /*1000*/  STG.E desc[UR4][R14.64], R19 ;  /* 0x000000130e007986 */ /* 0x0007ec000c101904 */
[----:B------:R-:W-:Y:S05]  /*1010*/  @P0 BRA `(.L_x_5) ;  /* 0xfffffffc00d40947 */ /* 0x000fea000383ffff */
[----:B------:R-:W-:Y:S05]  /*1020*/  EXIT ;  /* 0x000000000000794d */ /* 0x000fea0003800000 */
.L_x_6:
        /* <DEDUP_REMOVED lines=13> */
.L_x_14:


//--------------------- .text._Z14per_row_kerneliiPiS_S_ --------------------------
	.section	.text._Z14per_row_kerneliiPiS_S_,"ax",@progbits
	.align	128
        .global         _Z14per_row_kerneliiPiS_S_
        .type           _Z14per_row_kerneliiPiS_S_,@function
        .size           _Z14per_row_kerneliiPiS_S_,(.L_x_15 - _Z14per_row_kerneliiPiS_S_)
        .other          _Z14per_row_kerneliiPiS_S_,@"STO_CUDA_ENTRY STV_DEFAULT"
_Z14per_row_kerneliiPiS_S_:
.text._Z14per_row_kerneliiPiS_S_:
[----:B------:R-:W-:Y:S01]  /*0000*/  LDC R1, c[0x0][0x37c] ;  /* 0x0000df00ff017b82 */ /* 0x000fe20000000800 */
[----:B------:R-:W0:Y:S01]  /*0010*/  S2R R3, SR_TID.X ;  /* 0x0000000000037919 */ /* 0x000e220000002100 */
[----:B------:R-:W0:Y:S01]  /*0020*/  LDCU UR4, c[0x0][0x360] ;  /* 0x00006c00ff0477ac */ /* 0x000e220008000800 */
[----:B------:R-:W0:Y:S01]  /*0030*/  S2R R0, SR_CTAID.X ;  /* 0x0000000000007919 */ /* 0x000e220000002500 */
[----:B------:R-:W1:Y:S01]  /*0040*/  LDCU UR5, c[0x0][0x380] ;  /* 0x00007000ff0577ac */ /* 0x000e620008000800 */
[----:B0-----:R-:W-:-:S05]  /*0050*/  IMAD R3, R0, UR4, R3 ;  /* 0x0000000400037c24 */ /* 0x001fca000f8e0203 */
[----:B-1----:R-:W-:-:S13]  /*0060*/  ISETP.GE.AND P0, PT, R3, UR5, PT ;  /* 0x0000000503007c0c */ /* 0x002fda000bf06270 */
[----:B------:R-:W-:Y:S05]  /*0070*/  @P0 EXIT ;  /* 0x000000000000094d */ /* 0x000fea0003800000 */
[----:B------:R-:W0:Y:S02]  /*0080*/  LDC R2, c[0x0][0x384] ;  /* 0x0000e100ff027b82 */ /* 0x000e240000000800 */
[----:B0-----:R-:W-:-:S13]  /*0090*/  ISETP.GE.AND P0, PT, R2, 0x1, PT ;  /* 0x000000010200780c */ /* 0x001fda0003f06270 */
[----:B------:R-:W-:Y:S05]  /*00a0*/  @!P0 EXIT ;  /* 0x000000000000894d */ /* 0x000fea0003800000 */
[C---:B------:R-:W-:Y:S01]  /*00b0*/  ISETP.GE.U32.AND P1, PT, R2.reuse, 0x10, PT ;  /* 0x000000100200780c */ /* 0x040fe20003f26070 */
[----:B------:R-:W0:Y:S01]  /*00c0*/  LDCU.64 UR10, c[0x0][0x358] ;  /* 0x00006b00ff0a77ac */ /* 0x000e220008000a00 */
[----:B------:R-:W-:Y:S01]  /*00d0*/  LOP3.LUT R14, R2, 0xf, RZ, 0xc0, !PT ;  /* 0x0000000f020e7812 */ /* 0x000fe200078ec0ff */
[----:B------:R-:W-:Y:S02]  /*00e0*/  IMAD R0, R3, R2, RZ ;  /* 0x0000000203007224 */ /* 0x000fe400078e02ff */
[----:B------:R-:W-:Y:S01]  /*00f0*/  IMAD.MOV.U32 R3, RZ, RZ, RZ ;  /* 0x000000ffff037224 */ /* 0x000fe200078e00ff */
[----:B------:R-:W-:-:S07]  /*0100*/  ISETP.NE.AND P0, PT, R14, RZ, PT ;  /* 0x000000ff0e00720c */ /* 0x000fce0003f05270 */
[----:B------:R-:W-:Y:S06]  /*0110*/  @!P1 BRA `(.L_x_7) ;  /* 0x0000000400609947 */ /* 0x000fec0003800000 */
[----:B------:R-:W1:Y:S01]  /*0120*/  LDCU.128 UR12, c[0x0][0x390] ;  /* 0x00007200ff0c77ac */ /* 0x000e620008000c00 */
[----:B------:R-:W-:Y:S01]  /*0130*/  LOP3.LUT R3, R2, 0x7ffffff0, RZ, 0xc0, !PT ;  /* 0x7ffffff002037812 */ /* 0x000fe200078ec0ff */
[----:B------:R-:W-:Y:S01]  /*0140*/  IMAD.MOV.U32 R10, RZ, RZ, R0 ;  /* 0x000000ffff0a7224 */ /* 0x000fe200078e0000 */
[----:B------:R-:W2:Y:S02]  /*0150*/  LDCU.64 UR8, c[0x0][0x388] ;  /* 0x00007100ff0877ac */ /* 0x000ea40008000a00 */
[----:B------:R-:W-:Y:S01]  /*0160*/  IADD3 R11, PT, PT, -R3, RZ, RZ ;  /* 0x000000ff030b7210 */ /* 0x000fe20007ffe1ff */
[----:B-1----:R-:W-:Y:S02]  /*0170*/  UIADD3 UR6, UP1, UPT, UR12, 0x20, URZ ;  /* 0x000000200c067890 */ /* 0x002fe4000ff3e0ff */
[----:B------:R-:W-:Y:S02]  /*0180*/  UIADD3 UR4, UP2, UPT, UR14, 0x20, URZ ;  /* 0x000000200e047890 */ /* 0x000fe4000ff5e0ff */
[----:B--2---:R-:W-:-:S02]  /*0190*/  UIADD3 UR8, UP0, UPT, UR8, 0x20, URZ ;  /* 0x0000002008087890 */ /* 0x004fc4000ff1e0ff */
[----:B------:R-:W-:Y:S02]  /*01a0*/  UIADD3.X UR7, UPT, UPT, URZ, UR13, URZ, UP1, !UPT ;  /* 0x0000000dff077290 */ /* 0x000fe40008ffe4ff */
[----:B------:R-:W-:Y:S02]  /*01b0*/  UIADD3.X UR5, UPT, UPT, URZ, UR15, URZ, UP2, !UPT ;  /* 0x0000000fff057290 */ /* 0x000fe400097fe4ff */
[----:B------:R-:W-:-:S12]  /*01c0*/  UIADD3.X UR9, UPT, UPT, URZ, UR9, URZ, UP0, !UPT ;  /* 0x00000009ff097290 */ /* 0x000fd800087fe4ff */
.L_x_8:
[----:B------:R-:W-:Y:S01]  /*01d0*/  MOV R5, UR9 ;  /* 0x0000000900057c02 */ /* 0x000fe20008000f00 */
[----:B------:R-:W-:Y:S01]  /*01e0*/  IMAD.U32 R4, RZ, RZ, UR8 ;  /* 0x00000008ff047e24 */ /* 0x000fe2000f8e00ff */
[----:B------:R-:W-:Y:S01]  /*01f0*/  MOV R7, UR7 ;  /* 0x0000000700077c02 */ /* 0x000fe20008000f00 */
[----:B------:R-:W-:Y:S02]  /*0200*/  IMAD.U32 R6, RZ, RZ, UR6 ;  /* 0x00000006ff067e24 */ /* 0x000fe4000f8e00ff */
[----:B------:R-:W-:-:S04]  /*0210*/  IMAD.WIDE R4, R10, 0x4, R4 ;  /* 0x000000040a047825 */ /* 0x000fc800078e0204 */
[----:B------:R-:W-:Y:S01]  /*0220*/  IMAD.WIDE R6, R10, 0x4, R6 ;  /* 0x000000040a067825 */ /* 0x000fe200078e0206 */
[----:B0-----:R-:W2:Y:S04]  /*0230*/  LDG.E R12, desc[UR10][R4.64+-0x20] ;  /* 0xffffe00a040c7981 */ /* 0x001ea8000c1e1900 */
[----:B----4-:R-:W2:Y:S01]  /*0240*/  LDG.E R13, desc[UR10][R6.64+-0x20] ;  /* 0xffffe00a060d7981 */ /* 0x010ea2000c1e1900 */
[----:B------:R-:W-:Y:S01]  /*0250*/  MOV R9, UR5 ;  /* 0x0000000500097c02 */ /* 0x000fe20008000f00 */
[----:B------:R-:W-:-:S04]  /*0260*/  IMAD.U32 R8, RZ, RZ, UR4 ;  /* 0x00000004ff087e24 */ /* 0x000fc8000f8e00ff */
[----:B------:R-:W-:-:S04]  /*0270*/  IMAD.WIDE R8, R10, 0x4, R8 ;  /* 0x000000040a087825 */ /* 0x000fc800078e0208 */
[----:B--2---:R-:W-:-:S05]  /*0280*/  IMAD.IADD R13, R12, 0x1, R13 ;  /* 0x000000010c0d7824 */ /* 0x004fca00078e020d */
[----:B------:R0:W-:Y:S04]  /*0290*/  STG.E desc[UR10][R8.64+-0x20], R13 ;  /* 0xffffe00d08007986 */ /* 0x0001e8000c10190a */
[----:B------:R-:W2:Y:S04]  /*02a0*/  LDG.E R12, desc[UR10][R4.64+-0x1c] ;  /* 0xffffe40a040c7981 */ /* 0x000ea8000c1e1900 */
[----:B------:R-:W2:Y:S02]  /*02b0*/  LDG.E R15, desc[UR10][R6.64+-0x1c] ;  /* 0xffffe40a060f7981 */ /* 0x000ea4000c1e1900 */
[----:B--2---:R-:W-:-:S05]  /*02c0*/  IADD3 R15, PT, PT, R12, R15, RZ ;  /* 0x0000000f0c0f7210 */ /* 0x004fca0007ffe0ff */
[----:B------:R1:W-:Y:S04]  /*02d0*/  STG.E desc[UR10][R8.64+-0x1c], R15 ;  /* 0xffffe40f08007986 */ /* 0x0003e8000c10190a */
[----:B------:R-:W2:Y:S04]  /*02e0*/  LDG.E R12, desc[UR10][R4.64+-0x18] ;  /* 0xffffe80a040c7981 */ /* 0x000ea8000c1e1900 */
[----:B------:R-:W2:Y:S02]  /*02f0*/  LDG.E R17, desc[UR10][R6.64+-0x18] ;  /* 0xffffe80a06117981 */ /* 0x000ea4000c1e1900 */
[----:B--2---:R-:W-:-:S05]  /*0300*/  IMAD.IADD R17, R12, 0x1, R17 ;  /* 0x000000010c117824 */ /* 0x004fca00078e0211 */
[----:B------:R2:W-:Y:S04]  /*0310*/  STG.E desc[UR10][R8.64+-0x18], R17 ;  /* 0xffffe81108007986 */ /* 0x0005e8000c10190a */
[----:B------:R-:W3:Y:S04]  /*0320*/  LDG.E R12, desc[UR10][R4.64+-0x14] ;  /* 0xffffec0a040c7981 */ /* 0x000ee8000c1e1900 */
[----:B------:R-:W3:Y:S02]  /*0330*/  LDG.E R19, desc[UR10][R6.64+-0x14] ;  /* 0xffffec0a06137981 */ /* 0x000ee4000c1e1900 */
[----:B---3--:R-:W-:-:S05]  /*0340*/  IADD3 R19, PT, PT, R12, R19, RZ ;  /* 0x000000130c137210 */ /* 0x008fca0007ffe0ff */
[----:B------:R3:W-:Y:S04]  /*0350*/  STG.E desc[UR10][R8.64+-0x14], R19 ;  /* 0xffffec1308007986 */ /* 0x0007e8000c10190a */
[----:B------:R-:W4:Y:S04]  /*0360*/  LDG.E R12, desc[UR10][R4.64+-0x10] ;  /* 0xfffff00a040c7981 */ /* 0x000f28000c1e1900 */
[----:B0-----:R-:W4:Y:S02]  /*0370*/  LDG.E R13, desc[UR10][R6.64+-0x10] ;  /* 0xfffff00a060d7981 */ /* 0x001f24000c1e1900 */
[----:B----4-:R-:W-:-:S05]  /*0380*/  IMAD.IADD R13, R12, 0x1, R13 ;  /* 0x000000010c0d7824 */ /* 0x010fca00078e020d */
[----:B------:R0:W-:Y:S04]  /*0390*/  STG.E desc[UR10][R8.64+-0x10], R13 ;  /* 0xfffff00d08007986 */ /* 0x0001e8000c10190a */
[----:B------:R-:W4:Y:S04]  /*03a0*/  LDG.E R12, desc[UR10][R4.64+-0xc] ;  /* 0xfffff40a040c7981 */ /* 0x000f28000c1e1900 */
[----:B-1----:R-:W4:Y:S02]  /*03b0*/  LDG.E R15, desc[UR10][R6.64+-0xc] ;  /* 0xfffff40a060f7981 */ /* 0x002f24000c1e1900 */
[----:B----4-:R-:W-:-:S05]  /*03c0*/  IADD3 R15, PT, PT, R12, R15, RZ ;  /* 0x0000000f0c0f7210 */ /* 0x010fca0007ffe0ff */
[----:B------:R1:W-:Y:S04]  /*03d0*/  STG.E desc[UR10][R8.64+-0xc], R15 ;  /* 0xfffff40f08007986 */ /* 0x0003e8000c10190a */
[----:B------:R-:W4:Y:S04]  /*03e0*/  LDG.E R12, desc[UR10][R4.64+-0x8] ;  /* 0xfffff80a040c7981 */ /* 0x000f28000c1e1900 */
[----:B--2---:R-:W4:Y:S02]  /*03f0*/  LDG.E R17, desc[UR10][R6.64+-0x8] ;  /* 0xfffff80a06117981 */ /* 0x004f24000c1e1900 */
[----:B----4-:R-:W-:-:S05]  /*0400*/  IMAD.IADD R17, R12, 0x1, R17 ;  /* 0x000000010c117824 */ /* 0x010fca00078e0211 */
[----:B------:R2:W-:Y:S04]  /*0410*/  STG.E desc[UR10][R8.64+-0x8], R17 ;  /* 0xfffff81108007986 */ /* 0x0005e8000c10190a */
[----:B------:R-:W4:Y:S04]  /*0420*/  LDG.E R12, desc[UR10][R4.64+-0x4] ;  /* 0xfffffc0a040c7981 */ /* 0x000f28000c1e1900 */
[----:B---3--:R-:W4:Y:S02]  /*0430*/  LDG.E R19, desc[UR10][R6.64+-0x4] ;  /* 0xfffffc0a06137981 */ /* 0x008f24000c1e1900 */
[----:B----4-:R-:W-:-:S05]  /*0440*/  IADD3 R19, PT, PT, R12, R19, RZ ;  /* 0x000000130c137210 */ /* 0x010fca0007ffe0ff */
        /* <DEDUP_REMOVED lines=21> */
[----:B------:R-:W5:Y:S04]  /*05a0*/  LDG.E R12, desc[UR10][R4.64+0x14] ;  /* 0x0000140a040c7981 */ /* 0x000f68000c1e1900 */
[----:B-1----:R-:W5:Y:S02]  /*05b0*/  LDG.E R15, desc[UR10][R6.64+0x14] ;  /* 0x0000140a060f7981 */ /* 0x002f64000c1e1900 */
[----:B-----5:R-:W-:-:S05]  /*05c0*/  IADD3 R15, PT, PT, R12, R15, RZ ;  /* 0x0000000f0c0f7210 */ /* 0x020fca0007ffe0ff */
[----:B------:R4:W-:Y:S04]  /*05d0*/  STG.E desc[UR10][R8.64+0x14], R15 ;  /* 0x0000140f08007986 */ /* 0x0009e8000c10190a */
[----:B------:R-:W5:Y:S04]  /*05e0*/  LDG.E R12, desc[UR10][R4.64+0x18] ;  /* 0x0000180a040c7981 */ /* 0x000f68000c1e1900 */
[----:B--2---:R-:W5:Y:S01]  /*05f0*/  LDG.E R17, desc[UR10][R6.64+0x18] ;  /* 0x0000180a06117981 */ /* 0x004f62000c1e1900 */
[----:B------:R-:W-:Y:S02]  /*0600*/  VIADD R11, R11, 0x10 ;  /* 0x000000100b0b7836 */ /* 0x000fe40000000000 */
[----:B-----5:R-:W-:-:S05]  /*0610*/  IMAD.IADD R17, R12, 0x1, R17 ;  /* 0x000000010c117824 */ /* 0x020fca00078e0211 */
[----:B------:R4:W-:Y:S04]  /*0620*/  STG.E desc[UR10][R8.64+0x18], R17 ;  /* 0x0000181108007986 */ /* 0x0009e8000c10190a */
[----:B------:R-:W2:Y:S04]  /*0630*/  LDG.E R12, desc[UR10][R4.64+0x1c] ;  /* 0x00001c0a040c7981 */ /* 0x000ea8000c1e1900 */
[----:B---3--:R-:W2:Y:S01]  /*0640*/  LDG.E R19, desc[UR10][R6.64+0x1c] ;  /* 0x00001c0a06137981 */ /* 0x008ea2000c1e1900 */
[----:B------:R-:W-:Y:S02]  /*0650*/  ISETP.NE.AND P1, PT, R11, RZ, PT ;  /* 0x000000ff0b00720c */ /* 0x000fe40003f25270 */
[----:B------:R-:W-:-:S02]  /*0660*/  IADD3 R10, PT, PT, R10, 0x10, RZ ;  /* 0x000000100a0a7810 */ /* 0x000fc40007ffe0ff */
[----:B--2---:R-:W-:-:S05]  /*0670*/  IADD3 R19, PT, PT, R12, R19, RZ ;  /* 0x000000130c137210 */ /* 0x004fca0007ffe0ff */
[----:B------:R4:W-:Y:S04]  /*0680*/  STG.E desc[UR10][R8.64+0x1c], R19 ;  /* 0x00001c1308007986 */ /* 0x0009e8000c10190a */
[----:B------:R-:W-:Y:S05]  /*0690*/  @P1 BRA `(.L_x_8) ;  /* 0xfffffff800cc1947 */ /* 0x000fea000383ffff */
.L_x_7:
[----:B0-----:R-:W-:Y:S05]  /*06a0*/  @!P0 EXIT ;  /* 0x000000000000894d */ /* 0x001fea0003800000 */
[----:B------:R-:W-:Y:S02]  /*06b0*/  ISETP.GE.U32.AND P0, PT, R14, 0x8, PT ;  /* 0x000000080e00780c */ /* 0x000fe40003f06070 */
[----:B------:R-:W-:-:S04]  /*06c0*/  LOP3.LUT R12, R2, 0x7, RZ, 0xc0, !PT ;  /* 0x00000007020c7812 */ /* 0x000fc800078ec0ff */
[----:B------:R-:W-:-:S07]  /*06d0*/  ISETP.NE.AND P1, PT, R12, RZ, PT ;  /* 0x000000ff0c00720c */ /* 0x000fce0003f25270 */
[----:B------:R-:W-:Y:S06]  /*06e0*/  @!P0 BRA `(.L_x_9) ;  /* 0x0000000000a08947 */ /* 0x000fec0003800000 */
[----:B------:R-:W0:Y:S01]  /*06f0*/  LDC.64 R4, c[0x0][0x388] ;  /* 0x0000e200ff047b82 */ /* 0x000e220000000a00 */
[----:B------:R-:W-:-:S07]  /*0700*/  IMAD.IADD R11, R0, 0x1, R3 ;  /* 0x00000001000b7824 */ /* 0x000fce00078e0203 */
[----:B------:R-:W1:Y:S08]  /*0710*/  LDC.64 R6, c[0x0][0x390] ;  /* 0x0000e400ff067b82 */ /* 0x000e700000000a00 */
[----:B----4-:R-:W2:Y:S01]  /*0720*/  LDC.64 R8, c[0x0][0x398] ;  /* 0x0000e600ff087b82 */ /* 0x010ea20000000a00 */
[----:B0-----:R-:W-:-:S05]  /*0730*/  IMAD.WIDE R4, R11, 0x4, R4 ;  /* 0x000000040b047825 */ /* 0x001fca00078e0204 */
[----:B------:R-:W3:Y:S01]  /*0740*/  LDG.E R10, desc[UR10][R4.64] ;  /* 0x0000000a040a7981 */ /* 0x000ee2000c1e1900 */
[----:B-1----:R-:W-:-:S05]  /*0750*/  IMAD.WIDE R6, R11, 0x4, R6 ;  /* 0x000000040b067825 */ /* 0x002fca00078e0206 */
[----:B------:R-:W3:Y:S01]  /*0760*/  LDG.E R13, desc[UR10][R6.64] ;  /* 0x0000000a060d7981 */ /* 0x000ee2000c1e1900 */
[----:B--2---:R-:W-:Y:S01]  /*0770*/  IMAD.WIDE R8, R11, 0x4, R8 ;  /* 0x000000040b087825 */ /* 0x004fe200078e0208 */
[----:B---3--:R-:W-:-:S05]  /*0780*/  IADD3 R13, PT, PT, R10, R13, RZ ;  /* 0x0000000d0a0d7210 */ /* 0x008fca0007ffe0ff */
[----:B------:R0:W-:Y:S04]  /*0790*/  STG.E desc[UR10][R8.64], R13 ;  /* 0x0000000d08007986 */ /* 0x0001e8000c10190a */
[----:B------:R-:W2:Y:S04]  /*07a0*/  LDG.E R10, desc[UR10][R4.64+0x4] ;  /* 0x0000040a040a7981 */ /* 0x000ea8000c1e1900 */
[----:B------:R-:W2:Y:S02]  /*07b0*/  LDG.E R11, desc[UR10][R6.64+0x4] ;  /* 0x0000040a060b7981 */ /* 0x000ea4000c1e1900 */
[----:B--2---:R-:W-:-:S05]  /*07c0*/  IMAD.IADD R11, R10, 0x1, R11 ;  /* 0x000000010a0b7824 */ /* 0x004fca00078e020b */
[----:B------:R1:W-:Y:S04]  /*07d0*/  STG.E desc[UR10][R8.64+0x4], R11 ;  /* 0x0000040b08007986 */ /* 0x0003e8000c10190a */
[----:B------:R-:W2:Y:S04]  /*07e0*/  LDG.E R10, desc[UR10][R4.64+0x8] ;  /* 0x0000080a040a7981 */ /* 0x000ea8000c1e1900 */
[----:B------:R-:W2:Y:S02]  /*07f0*/  LDG.E R15, desc[UR10][R6.64+0x8] ;  /* 0x0000080a060f7981 */ /* 0x000ea4000c1e1900 */
[----:B--2---:R-:W-:-:S05]  /*0800*/  IADD3 R15, PT, PT, R10, R15, RZ ;  /* 0x0000000f0a0f7210 */ /* 0x004fca0007ffe0ff */
[----:B------:R2:W-:Y:S04]  /*0810*/  STG.E desc[UR10][R8.64+0x8], R15 ;  /* 0x0000080f08007986 */ /* 0x0005e8000c10190a */
[----:B------:R-:W3:Y:S04]  /*0820*/  LDG.E R10, desc[UR10][R4.64+0xc] ;  /* 0x00000c0a040a7981 */ /* 0x000ee8000c1e1900 */
[----:B------:R-:W3:Y:S02]  /*0830*/  LDG.E R17, desc[UR10][R6.64+0xc] ;  /* 0x00000c0a06117981 */ /* 0x000ee4000c1e1900 */
[----:B---3--:R-:W-:-:S05]  /*0840*/  IMAD.IADD R17, R10, 0x1, R17 ;  /* 0x000000010a117824 */ /* 0x008fca00078e0211 */
[----:B------:R3:W-:Y:S04]  /*0850*/  STG.E desc[UR10][R8.64+0xc], R17 ;  /* 0x00000c1108007986 */ /* 0x0007e8000c10190a */
[----:B------:R-:W4:Y:S04]  /*0860*/  LDG.E R10, desc[UR10][R4.64+0x10] ;  /* 0x0000100a040a7981 */ /* 0x000f28000c1e1900 */
[----:B0-----:R-:W4:Y:S02]  /*0870*/  LDG.E R13, desc[UR10][R6.64+0x10] ;  /* 0x0000100a060d7981 */ /* 0x001f24000c1e1900 */
[----:B----4-:R-:W-:-:S05]  /*0880*/  IADD3 R13, PT, PT, R10, R13, RZ ;  /* 0x0000000d0a0d7210 */ /* 0x010fca0007ffe0ff */
[----:B------:R0:W-:Y:S04]  /*0890*/  STG.E desc[UR10][R8.64+0x10], R13 ;  /* 0x0000100d08007986 */ /* 0x0001e8000c10190a */
[----:B------:R-:W4:Y:S04]  /*08a0*/  LDG.E R10, desc[UR10][R4.64+0x14] ;  /* 0x0000140a040a7981 */ /* 0x000f28000c1e1900 */
[----:B-1----:R-:W4:Y:S02]  /*08b0*/  LDG.E R11, desc[UR10][R6.64+0x14] ;  /* 0x0000140a060b7981 */ /* 0x002f24000c1e1900 */
[----:B----4-:R-:W-:-:S05]  /*08c0*/  IMAD.IADD R11, R10, 0x1, R11 ;  /* 0x000000010a0b7824 */ /* 0x010fca00078e020b */
[----:B------:R0:W-:Y:S04]  /*08d0*/  STG.E desc[UR10][R8.64+0x14], R11 ;  /* 0x0000140b08007986 */ /* 0x0001e8000c10190a */
[----:B------:R-:W4:Y:S04]  /*08e0*/  LDG.E R10, desc[UR10][R4.64+0x18] ;  /* 0x0000180a040a7981 */ /* 0x000f28000c1e1900 */
[----:B--2---:R-:W4:Y:S02]  /*08f0*/  LDG.E R15, desc[UR10][R6.64+0x18] ;  /* 0x0000180a060f7981 */ /* 0x004f24000c1e1900 */
[----:B----4-:R-:W-:-:S05]  /*0900*/  IADD3 R15, PT, PT, R10, R15, RZ ;  /* 0x0000000f0a0f7210 */ /* 0x010fca0007ffe0ff */
[----:B------:R0:W-:Y:S04]  /*0910*/  STG.E desc[UR10][R8.64+0x18], R15 ;  /* 0x0000180f08007986 */ /* 0x0001e8000c10190a */
[----:B------:R-:W2:Y:S04]  /*0920*/  LDG.E R10, desc[UR10][R4.64+0x1c] ;  /* 0x00001c0a040a7981 */ /* 0x000ea8000c1e1900 */
[----:B---3--:R-:W2:Y:S01]  /*0930*/  LDG.E R17, desc[UR10][R6.64+0x1c] ;  /* 0x00001c0a06117981 */ /* 0x008ea2000c1e1900 */
[----:B------:R-:W-:Y:S01]  /*0940*/  IADD3 R3, PT, PT, R3, 0x8, RZ ;  /* 0x0000000803037810 */ /* 0x000fe20007ffe0ff */
[----:B--2---:R-:W-:-:S05]  /*0950*/  IMAD.IADD R17, R10, 0x1, R17 ;  /* 0x000000010a117824 */ /* 0x004fca00078e0211 */
[----:B------:R0:W-:Y:S02]  /*0960*/  STG.E desc[UR10][R8.64+0x1c], R17 ;  /* 0x00001c1108007986 */ /* 0x0001e4000c10190a */
.L_x_9:
[----:B------:R-:W-:Y:S05]  /*0970*/  @!P1 EXIT ;  /* 0x000000000000994d */ /* 0x000fea0003800000 */
[----:B------:R-:W-:Y:S02]  /*0980*/  ISETP.GE.U32.AND P0, PT, R12, 0x4, PT ;  /* 0x000000040c00780c */ /* 0x000fe40003f06070 */
[----:B------:R-:W-:-:S04]  /*0990*/  LOP3.LUT R2, R2, 0x3, RZ, 0xc0, !PT ;  /* 0x0000000302027812 */ /* 0x000fc800078ec0ff */
[----:B------:R-:W-:-:S07]  /*09a0*/  ISETP.NE.AND P1, PT, R2, RZ, PT ;  /* 0x000000ff0200720c */ /* 0x000fce0003f25270 */
[----:B------:R-:W-:Y:S06]  /*09b0*/  @!P0 BRA `(.L_x_10) ;  /* 0x0000000000608947 */ /* 0x000fec0003800000 */
[----:B------:R-:W1:Y:S01]  /*09c0*/  LDC.64 R4, c[0x0][0x388] ;  /* 0x0000e200ff047b82 */ /* 0x000e620000000a00 */
[----:B0---4-:R-:W-:-:S07]  /*09d0*/  IMAD.IADD R13, R0, 0x1, R3 ;  /* 0x00000001000d7824 */ /* 0x011fce00078e0203 */
[----:B------:R-:W0:Y:S08]  /*09e0*/  LDC.64 R6, c[0x0][0x390] ;  /* 0x0000e400ff067b82 */ /* 0x000e300000000a00 */
[----:B------:R-:W2:Y:S01]  /*09f0*/  LDC.64 R8, c[0x0][0x398] ;  /* 0x0000e600ff087b82 */ /* 0x000ea20000000a00 */
[----:B-1----:R-:W-:-:S05]  /*0a00*/  IMAD.WIDE R4, R13, 0x4, R4 ;  /* 0x000000040d047825 */ /* 0x002fca00078e0204 */
[----:B------:R-:W3:Y:S01]  /*0a10*/  LDG.E R10, desc[UR10][R4.64] ;  /* 0x0000000a040a7981 */ /* 0x000ee2000c1e1900 */
[----:B0-----:R-:W-:-:S05]  /*0a20*/  IMAD.WIDE R6, R13, 0x4, R6 ;  /* 0x000000040d067825 */ /* 0x001fca00078e0206 */
        /* <DEDUP_REMOVED lines=12> */
[----:B------:R-:W2:Y:S04]  /*0af0*/  LDG.E R10, desc[UR10][R4.64+0xc] ;  /* 0x00000c0a040a7981 */ /* 0x000ea8000c1e1900 */
[----:B------:R-:W2:Y:S01]  /*0b00*/  LDG.E R17, desc[UR10][R6.64+0xc] ;  /* 0x00000c0a06117981 */ /* 0x000ea2000c1e1900 */
[----:B------:R-:W-:Y:S01]  /*0b10*/  IADD3 R3, PT, PT, R3, 0x4, RZ ;  /* 0x0000000403037810 */ /* 0x000fe20007ffe0ff */
[----:B--2---:R-:W-:-:S05]  /*0b20*/  IMAD.IADD R17, R10, 0x1, R17 ;  /* 0x000000010a117824 */ /* 0x004fca00078e0211 */
[----:B------:R1:W-:Y:S02]  /*0b30*/  STG.E desc[UR10][R8.64+0xc], R17 ;  /* 0x00000c1108007986 */ /* 0x0003e4000c10190a */
.L_x_10:
[----:B------:R-:W-:Y:S05]  /*0b40*/  @!P1 EXIT ;  /* 0x000000000000994d */ /* 0x000fea0003800000 */
[----:B01--4-:R-:W0:Y:S01]  /*0b50*/  LDC.64 R12, c[0x0][0x388] ;  /* 0x0000e200ff0c7b82 */ /* 0x013e220000000a00 */
[----:B------:R-:W-:Y:S01]  /*0b60*/  IMAD.IADD R15, R0, 0x1, R3 ;  /* 0x00000001000f7824 */ /* 0x000fe200078e0203 */
[----:B------:R-:W-:-:S06]  /*0b70*/  IADD3 R0, PT, PT, -R2, RZ, RZ ;  /* 0x000000ff02007210 */ /* 0x000fcc0007ffe1ff */
[----:B------:R-:W1:Y:S08]  /*0b80*/  LDC.64 R10, c[0x0][0x390] ;  /* 0x0000e400ff0a7b82 */ /* 0x000e700000000a00 */
[----:B------:R-:W2:Y:S02]  /*0b90*/  LDC.64 R8, c[0x0][0x398] ;  /* 0x0000e600ff087b82 */ /* 0x000ea40000000a00 */
.L_x_11:
[----:B-1----:R-:W-:-:S04]  /*0ba0*/  IMAD.WIDE R4, R15, 0x4, R10 ;  /* 0x000000040f047825 */ /* 0x002fc800078e020a */
[C---:B0-----:R-:W-:Y:S02]  /*0bb0*/  IMAD.WIDE R6, R15.reuse, 0x4, R12 ;  /* 0x000000040f067825 */ /* 0x041fe400078e020c */
[----:B---3--:R-:W3:Y:S04]  /*0bc0*/  LDG.E R5, desc[UR10][R4.64] ;  /* 0x0000000a04057981 */ /* 0x008ee8000c1e1900 */
[----:B------:R-:W3:Y:S01]  /*0bd0*/  LDG.E R6, desc[UR10][R6.64] ;  /* 0x0000000a06067981 */ /* 0x000ee2000c1e1900 */
[----:B------:R-:W-:Y:S01]  /*0be0*/  IADD3 R0, PT, PT, R0, 0x1, RZ ;  /* 0x0000000100007810 */ /* 0x000fe20007ffe0ff */
[C---:B--2---:R-:W-:Y:S01]  /*0bf0*/  IMAD.WIDE R2, R15.reuse, 0x4, R8 ;  /* 0x000000040f027825 */ /* 0x044fe200078e0208 */
[----:B------:R-:W-:Y:S02]  /*0c00*/  IADD3 R15, PT, PT, R15, 0x1, RZ ;  /* 0x000000010f0f7810 */ /* 0x000fe40007ffe0ff */
[----:B------:R-:W-:Y:S01]  /*0c10*/  ISETP.NE.AND P0, PT, R0, RZ, PT ;  /* 0x000000ff0000720c */ /* 0x000fe20003f05270 */
[----:B---3--:R-:W-:-:S05]  /*0c20*/  IMAD.IADD R17, R6, 0x1, R5 ;  /* 0x0000000106117824 */ /* 0x008fca00078e0205 */
[----:B------:R3:W-:Y:S07]  /*0c30*/  STG.E desc[UR10][R2.64], R17 ;  /* 0x0000001102007986 */ /* 0x0007ee000c10190a */
[----:B------:R-:W-:Y:S05]  /*0c40*/  @P0 BRA `(.L_x_11) ;  /* 0xfffffffc00d40947 */ /* 0x000fea000383ffff */
[----:B------:R-:W-:Y:S05]  /*0c50*/  EXIT ;  /* 0x000000000000794d */ /* 0x000fea0003800000 */
.L_x_12:
        /* <DEDUP_REMOVED lines=10> */
.L_x_15:


//--------------------- .nv.shared.reserved.0     --------------------------
	.section	.nv.shared.reserved.0,"aw",@nobits
	.weak		__nv_reservedSMEM_offset_0_alias
	.size		__nv_reservedSMEM_offset_0_alias, 0, 64
	.other		__nv_reservedSMEM_offset_0_alias,@"STO_CUDA_RESERVED_SHARED STV_DEFAULT"
__nv_reservedSMEM_offset_0_alias:
	.zero		0
	.zero		64


//--------------------- .nv.constant0._Z18per_element_kerneliiPiS_S_ --------------------------
	.section	.nv.constant0._Z18per_element_kerneliiPiS_S_,"a",@progbits
	.sectionflags	@""
	.align	4
.nv.constant0._Z18per_element_kerneliiPiS_S_:
	.zero		928


//--------------------- .nv.constant0._Z17per_column_kerneliiPiS_S_ --------------------------
	.section	.nv.constant0._Z17per_column_kerneliiPiS_S_,"a",@progbits
	.sectionflags	@""
	.align	4
.nv.constant0._Z17per_column_kerneliiPiS_S_:
	.zero		928


//--------------------- .nv.constant0._Z14per_row_kerneliiPiS_S_ --------------------------
	.section	.nv.constant0._Z14per_row_kerneliiPiS_S_,"a",@progbits
	.sectionflags	@""
	.align	4
.nv.constant0._Z14per_row_kerneliiPiS_S_:
	.zero		928


//--------------------- SYMBOLS --------------------------

	.type		.nv.reservedSmem.offset0,@object
	.size		.nv.reservedSmem.offset0,0x4
